// auto-generated by cutlass_sweep.epilogue — config: {"arch": "sm_90", "cluster_m": 1, "cluster_n": 1, "dtype": "e4m3", "fusion": "bias", "tile_k": 64, "tile_m": 128, "tile_n": 64}
#include "cutlass/cutlass.h"
#include "cutlass/gemm/collective/collective_builder.hpp"
#include "cutlass/gemm/device/gemm_universal_adapter.h"
#include "cutlass/gemm/kernel/gemm_universal.hpp"
#include "cutlass/epilogue/collective/collective_builder.hpp"
#include "cutlass/epilogue/fusion/operations.hpp"
#include "cutlass/epilogue/thread/activation.h"

using Elem = cutlass::float_e4m3_t;
using Acc  = float;
using TileShape    = cute::Shape<cute::_128, cute::_64, cute::_64>;
using ClusterShape = cute::Shape<cute::_1, cute::_1, cute::_1>;
using FusionOp     = cutlass::epilogue::fusion::LinCombPerRowBias<Elem, Acc>;

using CollectiveEpilogue = typename cutlass::epilogue::collective::CollectiveBuilder<
    cutlass::arch::Sm90, cutlass::arch::OpClassTensorOp,
    TileShape, ClusterShape,
    cutlass::epilogue::collective::EpilogueTileAuto,
    Acc, Acc,
    Elem, cutlass::layout::RowMajor, 128 / cutlass::sizeof_bits<Elem>::value,
    Elem, cutlass::layout::RowMajor, 128 / cutlass::sizeof_bits<Elem>::value,
    cutlass::epilogue::TmaWarpSpecializedCooperative,
    FusionOp
  >::CollectiveOp;

using CollectiveMainloop = typename cutlass::gemm::collective::CollectiveBuilder<
    cutlass::arch::Sm90, cutlass::arch::OpClassTensorOp,
    Elem, cutlass::layout::RowMajor, 128 / cutlass::sizeof_bits<Elem>::value,
    Elem, cutlass::layout::ColumnMajor, 128 / cutlass::sizeof_bits<Elem>::value,
    Acc,
    TileShape, ClusterShape,
    cutlass::gemm::collective::StageCountAutoCarveout<
        static_cast<int>(sizeof(typename CollectiveEpilogue::SharedStorage))>,
    cutlass::gemm::KernelTmaWarpSpecializedCooperative
  >::CollectiveOp;

using GemmKernel = cutlass::gemm::kernel::GemmUniversal<
    cute::Shape<int,int,int,int>, CollectiveMainloop, CollectiveEpilogue>;
using Gemm = cutlass::gemm::device::GemmUniversalAdapter<GemmKernel>;

auto* _anchor = &cutlass::device_kernel<GemmKernel>;


// ===== COMPILED SASS (sm_90a) =====

	.target	sm_90a

	.elftype	@"ET_EXEC"


//--------------------- .note.nv.tkinfo           --------------------------
	.section	.note.nv.tkinfo,"",@"SHT_NOTE"
	.sectionflags	@"SHF_NOTE_NV_TKINFO"
	.tkinfo
        /*0018*/ 	.word	0x00000002
        /*0030*/ 	.string	""
        /*0030*/ 	.string	"ptxas"
        /*0030*/ 	.string	"Cuda compilation tools, release 13.0, V13.0.88"
        /*0030*/ 	.string	"Build cuda_13.0.r13.0/compiler.36424714_0"
        /*0030*/ 	.string	"-arch sm_90a -m 64 "



//--------------------- .note.nv.cuinfo           --------------------------
	.section	.note.nv.cuinfo,"",@"SHT_NOTE"
	.sectionflags	@"SHF_NOTE_NV_CUINFO"
        /*0018*/ 	.short	0x0002
        /*001a*/ 	.short	0x005a
        /*001c*/ 	.short	0x0082
	.zero		2


//--------------------- .nv.info                  --------------------------
	.section	.nv.info,"",@"SHT_CUDA_INFO"
	.align	4


	//----- nvinfo : EIATTR_REGCOUNT
	.align		4
        /*0000*/ 	.byte	0x04, 0x2f
        /*0002*/ 	.short	(.L_15 - .L_14)
	.align		4
.L_14:
        /*0004*/ 	.word	index@(_ZN7cutlass13device_kernelINS_4gemm6kernel13GemmUniversalIN4cute5tupleIJiiiiEEENS1_10collective13CollectiveMmaINS1_37MainloopSm90TmaGmmaWarpSpecializedFP8ILi17ENS5_IJNS4_1CILi1EEESB_SB_EEENS1_35KernelTmaWarpSpecializedCooperativeEEENS5_IJNSA_ILi128EEENSA_ILi64EEESG_EEENS_12float_e4m3_tENS5_IJlSB_lEEESI_SJ_NS4_8TiledMMAINS4_8MMA_AtomIJNS4_4SM904GMMA30MMA_64x64x32_F32E4M3E4M3_SS_TNILNSN_7ScaleInE1ELSP_1EEEEEENS4_6LayoutINS5_IJNSA_ILi2EEESB_SB_EEENS5_IJSB_NSA_ILi0EEESV_EEEEENS5_IJNS4_10UnderscoreESY_SY_EEEEENS4_13SM90_TMA_LOADENS4_14ComposedLayoutINS4_7SwizzleILi2ELi4ELi3EEENS4_18smem_ptr_flag_bitsILi8EEENSS_INS5_IJNSA_ILi8EEESG_EEENS5_IJSG_SB_EEEEEEEvNS4_8identityES11_S1B_vS1C_EENS_8epilogue10collective18CollectiveEpilogueINS1E_22Sm90TmaWarpSpecializedILi2ELi2ELi16ELb0ELb0EEEJSH_NS5_IJSF_NSA_ILi32EEEEEESI_SJ_SI_SJ_NS1E_6fusion15FusionCallbacksIS1I_NS1L_17LinCombPerRowBiasISI_fSI_SI_fLi16ELNS_15FloatRoundStyleE2EEESH_S1K_JEEES11_NS12_INS13_ILi1ELi4ELi3EEES16_NSS_INS5_IJS17_S1J_EEENS5_IJS1J_SB_EEEEEEENS4_39AutoVectorizingCopyWithAssumedAlignmentILi128EEENS4_14SM90_TMA_STOREES1V_S1X_NS4_9Copy_AtomIJNS4_17SM90_U32x4_STSM_NENS_6half_tEEEEvEEEvvEEEEvNT_6ParamsE)
        /*0008*/ 	.word	0x000000a8


	//----- nvinfo : EIATTR_FRAME_SIZE
	.align		4
.L_15:
        /*000c*/ 	.byte	0x04, 0x11
        /*000e*/ 	.short	(.L_17 - .L_16)
	.align		4
.L_16:
        /*0010*/ 	.word	index@(_ZN7cutlass13device_kernelINS_4gemm6kernel13GemmUniversalIN4cute5tupleIJiiiiEEENS1_10collective13CollectiveMmaINS1_37MainloopSm90TmaGmmaWarpSpecializedFP8ILi17ENS5_IJNS4_1CILi1EEESB_SB_EEENS1_35KernelTmaWarpSpecializedCooperativeEEENS5_IJNSA_ILi128EEENSA_ILi64EEESG_EEENS_12float_e4m3_tENS5_IJlSB_lEEESI_SJ_NS4_8TiledMMAINS4_8MMA_AtomIJNS4_4SM904GMMA30MMA_64x64x32_F32E4M3E4M3_SS_TNILNSN_7ScaleInE1ELSP_1EEEEEENS4_6LayoutINS5_IJNSA_ILi2EEESB_SB_EEENS5_IJSB_NSA_ILi0EEESV_EEEEENS5_IJNS4_10UnderscoreESY_SY_EEEEENS4_13SM90_TMA_LOADENS4_14ComposedLayoutINS4_7SwizzleILi2ELi4ELi3EEENS4_18smem_ptr_flag_bitsILi8EEENSS_INS5_IJNSA_ILi8EEESG_EEENS5_IJSG_SB_EEEEEEEvNS4_8identityES11_S1B_vS1C_EENS_8epilogue10collective18CollectiveEpilogueINS1E_22Sm90TmaWarpSpecializedILi2ELi2ELi16ELb0ELb0EEEJSH_NS5_IJSF_NSA_ILi32EEEEEESI_SJ_SI_SJ_NS1E_6fusion15FusionCallbacksIS1I_NS1L_17LinCombPerRowBiasISI_fSI_SI_fLi16ELNS_15FloatRoundStyleE2EEESH_S1K_JEEES11_NS12_INS13_ILi1ELi4ELi3EEES16_NSS_INS5_IJS17_S1J_EEENS5_IJS1J_SB_EEEEEEENS4_39AutoVectorizingCopyWithAssumedAlignmentILi128EEENS4_14SM90_TMA_STOREES1V_S1X_NS4_9Copy_AtomIJNS4_17SM90_U32x4_STSM_NENS_6half_tEEEEvEEEvvEEEEvNT_6ParamsE)
        /*0014*/ 	.word	0x00000000


	//----- nvinfo : EIATTR_MIN_STACK_SIZE
	.align		4
.L_17:
        /*0018*/ 	.byte	0x04, 0x12
        /*001a*/ 	.short	(.L_19 - .L_18)
	.align		4
.L_18:
        /*001c*/ 	.word	index@(_ZN7cutlass13device_kernelINS_4gemm6kernel13GemmUniversalIN4cute5tupleIJiiiiEEENS1_10collective13CollectiveMmaINS1_37MainloopSm90TmaGmmaWarpSpecializedFP8ILi17ENS5_IJNS4_1CILi1EEESB_SB_EEENS1_35KernelTmaWarpSpecializedCooperativeEEENS5_IJNSA_ILi128EEENSA_ILi64EEESG_EEENS_12float_e4m3_tENS5_IJlSB_lEEESI_SJ_NS4_8TiledMMAINS4_8MMA_AtomIJNS4_4SM904GMMA30MMA_64x64x32_F32E4M3E4M3_SS_TNILNSN_7ScaleInE1ELSP_1EEEEEENS4_6LayoutINS5_IJNSA_ILi2EEESB_SB_EEENS5_IJSB_NSA_ILi0EEESV_EEEEENS5_IJNS4_10UnderscoreESY_SY_EEEEENS4_13SM90_TMA_LOADENS4_14ComposedLayoutINS4_7SwizzleILi2ELi4ELi3EEENS4_18smem_ptr_flag_bitsILi8EEENSS_INS5_IJNSA_ILi8EEESG_EEENS5_IJSG_SB_EEEEEEEvNS4_8identityES11_S1B_vS1C_EENS_8epilogue10collective18CollectiveEpilogueINS1E_22Sm90TmaWarpSpecializedILi2ELi2ELi16ELb0ELb0EEEJSH_NS5_IJSF_NSA_ILi32EEEEEESI_SJ_SI_SJ_NS1E_6fusion15FusionCallbacksIS1I_NS1L_17LinCombPerRowBiasISI_fSI_SI_fLi16ELNS_15FloatRoundStyleE2EEESH_S1K_JEEES11_NS12_INS13_ILi1ELi4ELi3EEES16_NSS_INS5_IJS17_S1J_EEENS5_IJS1J_SB_EEEEEEENS4_39AutoVectorizingCopyWithAssumedAlignmentILi128EEENS4_14SM90_TMA_STOREES1V_S1X_NS4_9Copy_AtomIJNS4_17SM90_U32x4_STSM_NENS_6half_tEEEEvEEEvvEEEEvNT_6ParamsE)
        /*0020*/ 	.word	0x00000000
.L_19:


//--------------------- .nv.compat                --------------------------
	.section	.nv.compat,"",@"SHT_CUDA_COMPAT_INFO"
	.align	4
        /*0000*/ 	.byte	0x02, 0x09, 0x01, 0x00, 0x02, 0x02, 0x04, 0x00, 0x02, 0x05, 0x05, 0x00, 0x03, 0x07, 0x01, 0x01
        /*0010*/ 	.byte	0x02, 0x03, 0x01, 0x00, 0x02, 0x06, 0x01, 0x00, 0x04, 0x0b, 0x08, 0x00, 0x00, 0x00, 0x00, 0x00
        /*0020*/ 	.byte	0x00, 0x00, 0x00, 0x00


//--------------------- .nv.info._ZN7cutlass13device_kernelINS_4gemm6kernel13GemmUniversalIN4cute5tupleIJiiiiEEENS1_10collective13CollectiveMmaINS1_37MainloopSm90TmaGmmaWarpSpecializedFP8ILi17ENS5_IJNS4_1CILi1EEESB_SB_EEENS1_35KernelTmaWarpSpecializedCooperativeEEENS5_IJNSA_ILi128EEENSA_ILi64EEESG_EEENS_12float_e4m3_tENS5_IJlSB_lEEESI_SJ_NS4_8TiledMMAINS4_8MMA_AtomIJNS4_4SM904GMMA30MMA_64x64x32_F32E4M3E4M3_SS_TNILNSN_7ScaleInE1ELSP_1EEEEEENS4_6LayoutINS5_IJNSA_ILi2EEESB_SB_EEENS5_IJSB_NSA_ILi0EEESV_EEEEENS5_IJNS4_10UnderscoreESY_SY_EEEEENS4_13SM90_TMA_LOADENS4_14ComposedLayoutINS4_7SwizzleILi2ELi4ELi3EEENS4_18smem_ptr_flag_bitsILi8EEENSS_INS5_IJNSA_ILi8EEESG_EEENS5_IJSG_SB_EEEEEEEvNS4_8identityES11_S1B_vS1C_EENS_8epilogue10collective18CollectiveEpilogueINS1E_22Sm90TmaWarpSpecializedILi2ELi2ELi16ELb0ELb0EEEJSH_NS5_IJSF_NSA_ILi32EEEEEESI_SJ_SI_SJ_NS1E_6fusion15FusionCallbacksIS1I_NS1L_17LinCombPerRowBiasISI_fSI_SI_fLi16ELNS_15FloatRoundStyleE2EEESH_S1K_JEEES11_NS12_INS13_ILi1ELi4ELi3EEES16_NSS_INS5_IJS17_S1J_EEENS5_IJS1J_SB_EEEEEEENS4_39AutoVectorizingCopyWithAssumedAlignmentILi128EEENS4_14SM90_TMA_STOREES1V_S1X_NS4_9Copy_AtomIJNS4_17SM90_U32x4_STSM_NENS_6half_tEEEEvEEEvvEEEEvNT_6ParamsE --------------------------
	.section	.nv.info._ZN7cutlass13device_kernelINS_4gemm6kernel13GemmUniversalIN4cute5tupleIJiiiiEEENS1_10collective13CollectiveMmaINS1_37MainloopSm90TmaGmmaWarpSpecializedFP8ILi17ENS5_IJNS4_1CILi1EEESB_SB_EEENS1_35KernelTmaWarpSpecializedCooperativeEEENS5_IJNSA_ILi128EEENSA_ILi64EEESG_EEENS_12float_e4m3_tENS5_IJlSB_lEEESI_SJ_NS4_8TiledMMAINS4_8MMA_AtomIJNS4_4SM904GMMA30MMA_64x64x32_F32E4M3E4M3_SS_TNILNSN_7ScaleInE1ELSP_1EEEEEENS4_6LayoutINS5_IJNSA_ILi2EEESB_SB_EEENS5_IJSB_NSA_ILi0EEESV_EEEEENS5_IJNS4_10UnderscoreESY_SY_EEEEENS4_13SM90_TMA_LOADENS4_14ComposedLayoutINS4_7SwizzleILi2ELi4ELi3EEENS4_18smem_ptr_flag_bitsILi8EEENSS_INS5_IJNSA_ILi8EEESG_EEENS5_IJSG_SB_EEEEEEEvNS4_8identityES11_S1B_vS1C_EENS_8epilogue10collective18CollectiveEpilogueINS1E_22Sm90TmaWarpSpecializedILi2ELi2ELi16ELb0ELb0EEEJSH_NS5_IJSF_NSA_ILi32EEEEEESI_SJ_SI_SJ_NS1E_6fusion15FusionCallbacksIS1I_NS1L_17LinCombPerRowBiasISI_fSI_SI_fLi16ELNS_15FloatRoundStyleE2EEESH_S1K_JEEES11_NS12_INS13_ILi1ELi4ELi3EEES16_NSS_INS5_IJS17_S1J_EEENS5_IJS1J_SB_EEEEEEENS4_39AutoVectorizingCopyWithAssumedAlignmentILi128EEENS4_14SM90_TMA_STOREES1V_S1X_NS4_9Copy_AtomIJNS4_17SM90_U32x4_STSM_NENS_6half_tEEEEvEEEvvEEEEvNT_6ParamsE,"",@"SHT_CUDA_INFO"
	.sectionflags	@""
	.align	4


	//----- nvinfo : EIATTR_CUDA_API_VERSION
	.align		4
        /*0000*/ 	.byte	0x04, 0x37
        /*0002*/ 	.short	(.L_21 - .L_20)
.L_20:
        /*0004*/ 	.word	0x00000082


	//----- nvinfo : EIATTR_KPARAM_INFO
	.align		4
.L_21:
        /*0008*/ 	.byte	0x04, 0x17
        /*000a*/ 	.short	(.L_23 - .L_22)
.L_22:
        /*000c*/ 	.word	0x00000000
        /*0010*/ 	.short	0x0000
        /*0012*/ 	.short	0x0070
        /*0014*/ 	.byte	0x00, 0xf0, 0x01, 0x1c


	//----- nvinfo : EIATTR_SPARSE_MMA_MASK
	.align		4
.L_23:
        /*0018*/ 	.byte	0x03, 0x50
        /*001a*/ 	.short	0x0000


	//----- nvinfo : EIATTR_MAXREG_COUNT
	.align		4
        /*001c*/ 	.byte	0x03, 0x1b
        /*001e*/ 	.short	0x00a8


	//----- nvinfo : EIATTR_NUM_BARRIERS
	.align		4
        /*0020*/ 	.byte	0x02, 0x4c
        /*0022*/ 	.byte	0x02
	.zero		1


	//----- nvinfo : EIATTR_EXTERNS
	.align		4
        /*0024*/ 	.byte	0x04, 0x0f
        /*0026*/ 	.short	(.L_25 - .L_24)


	//   ....[0]....
	.align		4
.L_24:
        /*0028*/ 	.word	index@(__assertfail)


	//----- nvinfo : EIATTR_MERCURY_ISA_VERSION
	.align		4
.L_25:
        /*002c*/ 	.byte	0x03, 0x5f
        /*002e*/ 	.short	0x0101


	//----- nvinfo : EIATTR_INT_WARP_WIDE_INSTR_OFFSETS
	.align		4
        /*0030*/ 	.byte	0x04, 0x31
        /*0032*/ 	.short	(.L_27 - .L_26)


	//   ....[0]....
.L_26:
        /*0034*/ 	.word	0x00000a60


	//   ....[1]....
        /*0038*/ 	.word	0x00000a70


	//   ....[2]....
        /*003c*/ 	.word	0x00000b10


	//----- nvinfo : EIATTR_COOP_GROUP_MASK_REGIDS
	.align		4
.L_27:
        /*0040*/ 	.byte	0x04, 0x29
        /*0042*/ 	.short	(.L_29 - .L_28)


	//   ....[0]....
.L_28:
        /*0044*/ 	.word	0xffffffff


	//   ....[1]....
        /*0048*/ 	.word	0xffffffff


	//   ....[2]....
        /*004c*/ 	.word	0xffffffff


	//   ....[3]....
        /*0050*/ 	.word	0xffffffff


	//   ....[4]....
        /*0054*/ 	.word	0xffffffff


	//   ....[5]....
        /*0058*/ 	.word	0xffffffff


	//----- nvinfo : EIATTR_COOP_GROUP_INSTR_OFFSETS
	.align		4
.L_29:
        /*005c*/ 	.byte	0x04, 0x28
        /*005e*/ 	.short	(.L_31 - .L_30)


	//   ....[0]....
.L_30:
        /*0060*/ 	.word	0x00000070


	//   ....[1]....
        /*0064*/ 	.word	0x00000080


	//   ....[2]....
        /*0068*/ 	.word	0x00000430


	//   ....[3]....
        /*006c*/ 	.word	0x00000790


	//   ....[4]....
        /*0070*/ 	.word	0x00000900


	//   ....[5]....
        /*0074*/ 	.word	0x00001720


	//----- nvinfo : EIATTR_REG_RECONFIG
	.align		4
.L_31:
        /*0078*/ 	.byte	0x01, 0x54
	.zero		2


	//----- nvinfo : EIATTR_SYSCALL_OFFSETS
	.align		4
        /*007c*/ 	.byte	0x04, 0x46
        /*007e*/ 	.short	(.L_33 - .L_32)


	//   ....[0]....
.L_32:
        /*0080*/ 	.word	0x00002b60


	//   ....[1]....
        /*0084*/ 	.word	0x00002ca0


	//----- nvinfo : EIATTR_MBARRIER_INSTR_OFFSETS
	.align		4
.L_33:
        /*0088*/ 	.byte	0x04, 0x39
        /*008a*/ 	.short	(.L_35 - .L_34)


	//   ....[0]....
.L_34:
        /*008c*/ 	.word	0x00000550
        /*0090*/ 	.word	0x000000ff
        /*0094*/ 	.word	0x00000000
        /*0098*/ 	.short	0x0100
        /*009a*/ 	.byte	0x08
	.zero		1


	//   ....[1]....
        /*009c*/ 	.word	0x00000560
        /*00a0*/ 	.word	0x000000ff
        /*00a4*/ 	.word	0x00000088
        /*00a8*/ 	.short	0x0100
        /*00aa*/ 	.byte	0x08
	.zero		1


	//   ....[2]....
        /*00ac*/ 	.word	0x00000570
        /*00b0*/ 	.word	0x000000ff
        /*00b4*/ 	.word	0x00000008
        /*00b8*/ 	.short	0x0100
        /*00ba*/ 	.byte	0x08
	.zero		1


	//   ....[3]....
        /*00bc*/ 	.word	0x00000580
        /*00c0*/ 	.word	0x000000ff
        /*00c4*/ 	.word	0x00000090
        /*00c8*/ 	.short	0x0100
        /*00ca*/ 	.byte	0x08
	.zero		1


	//   ....[4]....
        /*00cc*/ 	.word	0x00000590
        /*00d0*/ 	.word	0x000000ff
        /*00d4*/ 	.word	0x00000010
        /*00d8*/ 	.short	0x0100
        /*00da*/ 	.byte	0x08
	.zero		1


	//   ....[5]....
        /*00dc*/ 	.word	0x000005a0
        /*00e0*/ 	.word	0x000000ff
        /*00e4*/ 	.word	0x00000098
        /*00e8*/ 	.short	0x0100
        /*00ea*/ 	.byte	0x08
	.zero		1


	//   ....[6]....
        /*00ec*/ 	.word	0x000005b0
        /*00f0*/ 	.word	0x000000ff
        /*00f4*/ 	.word	0x00000018
        /*00f8*/ 	.short	0x0100
        /*00fa*/ 	.byte	0x08
	.zero		1


	//   ....[7]....
        /*00fc*/ 	.word	0x000005c0
        /*0100*/ 	.word	0x000000ff
        /*0104*/ 	.word	0x000000a0
        /*0108*/ 	.short	0x0100
        /*010a*/ 	.byte	0x08
	.zero		1


	//   ....[8]....
        /*010c*/ 	.word	0x000005d0
        /*0110*/ 	.word	0x000000ff
        /*0114*/ 	.word	0x00000020
        /*0118*/ 	.short	0x0100
        /*011a*/ 	.byte	0x08
	.zero		1


	//   ....[9]....
        /*011c*/ 	.word	0x000005e0
        /*0120*/ 	.word	0x000000ff
        /*0124*/ 	.word	0x000000a8
        /*0128*/ 	.short	0x0100
        /*012a*/ 	.byte	0x08
	.zero		1


	//   ....[10]....
        /*012c*/ 	.word	0x000005f0
        /*0130*/ 	.word	0x000000ff
        /*0134*/ 	.word	0x00000028
        /*0138*/ 	.short	0x0100
        /*013a*/ 	.byte	0x08
	.zero		1


	//   ....[11]....
        /*013c*/ 	.word	0x00000600
        /*0140*/ 	.word	0x000000ff
        /*0144*/ 	.word	0x000000b0
        /*0148*/ 	.short	0x0100
        /*014a*/ 	.byte	0x08
	.zero		1


	//   ....[12]....
        /*014c*/ 	.word	0x00000610
        /*0150*/ 	.word	0x000000ff
        /*0154*/ 	.word	0x00000030
        /*0158*/ 	.short	0x0100
        /*015a*/ 	.byte	0x08
	.zero		1


	//   ....[13]....
        /*015c*/ 	.word	0x00000620
        /*0160*/ 	.word	0x000000ff
        /*0164*/ 	.word	0x000000b8
        /*0168*/ 	.short	0x0100
        /*016a*/ 	.byte	0x08
	.zero		1


	//   ....[14]....
        /*016c*/ 	.word	0x00000630
        /*0170*/ 	.word	0x000000ff
        /*0174*/ 	.word	0x00000038
        /*0178*/ 	.short	0x0100
        /*017a*/ 	.byte	0x08
	.zero		1


	//   ....[15]....
        /*017c*/ 	.word	0x00000640
        /*0180*/ 	.word	0x000000ff
        /*0184*/ 	.word	0x000000c0
        /*0188*/ 	.short	0x0100
        /*018a*/ 	.byte	0x08
	.zero		1


	//   ....[16]....
        /*018c*/ 	.word	0x00000650
        /*0190*/ 	.word	0x000000ff
        /*0194*/ 	.word	0x00000040
        /*0198*/ 	.short	0x0100
        /*019a*/ 	.byte	0x08
	.zero		1


	//   ....[17]....
        /*019c*/ 	.word	0x00000660
        /*01a0*/ 	.word	0x000000ff
        /*01a4*/ 	.word	0x000000c8
        /*01a8*/ 	.short	0x0100
        /*01aa*/ 	.byte	0x08
	.zero		1


	//   ....[18]....
        /*01ac*/ 	.word	0x00000670
        /*01b0*/ 	.word	0x000000ff
        /*01b4*/ 	.word	0x00000048
        /*01b8*/ 	.short	0x0100
        /*01ba*/ 	.byte	0x08
	.zero		1


	//   ....[19]....
        /*01bc*/ 	.word	0x00000680
        /*01c0*/ 	.word	0x000000ff
        /*01c4*/ 	.word	0x000000d0
        /*01c8*/ 	.short	0x0100
        /*01ca*/ 	.byte	0x08
	.zero		1


	//   ....[20]....
        /*01cc*/ 	.word	0x00000690
        /*01d0*/ 	.word	0x000000ff
        /*01d4*/ 	.word	0x00000050
        /*01d8*/ 	.short	0x0100
        /*01da*/ 	.byte	0x08
	.zero		1


	//   ....[21]....
        /*01dc*/ 	.word	0x000006a0
        /*01e0*/ 	.word	0x000000ff
        /*01e4*/ 	.word	0x000000d8
        /*01e8*/ 	.short	0x0100
        /*01ea*/ 	.byte	0x08
	.zero		1


	//   ....[22]....
        /*01ec*/ 	.word	0x000006b0
        /*01f0*/ 	.word	0x000000ff
        /*01f4*/ 	.word	0x00000058
        /*01f8*/ 	.short	0x0100
        /*01fa*/ 	.byte	0x08
	.zero		1


	//   ....[23]....
        /*01fc*/ 	.word	0x000006c0
        /*0200*/ 	.word	0x000000ff
        /*0204*/ 	.word	0x000000e0
        /*0208*/ 	.short	0x0100
        /*020a*/ 	.byte	0x08
	.zero		1


	//   ....[24]....
        /*020c*/ 	.word	0x000006d0
        /*0210*/ 	.word	0x000000ff
        /*0214*/ 	.word	0x00000060
        /*0218*/ 	.short	0x0100
        /*021a*/ 	.byte	0x08
	.zero		1


	//   ....[25]....
        /*021c*/ 	.word	0x000006e0
        /*0220*/ 	.word	0x000000ff
        /*0224*/ 	.word	0x000000e8
        /*0228*/ 	.short	0x0100
        /*022a*/ 	.byte	0x08
	.zero		1


	//   ....[26]....
        /*022c*/ 	.word	0x000006f0
        /*0230*/ 	.word	0x000000ff
        /*0234*/ 	.word	0x00000068
        /*0238*/ 	.short	0x0100
        /*023a*/ 	.byte	0x08
	.zero		1


	//   ....[27]....
        /*023c*/ 	.word	0x00000700
        /*0240*/ 	.word	0x000000ff
        /*0244*/ 	.word	0x000000f0
        /*0248*/ 	.short	0x0100
        /*024a*/ 	.byte	0x08
	.zero		1


	//   ....[28]....
        /*024c*/ 	.word	0x00000710
        /*0250*/ 	.word	0x000000ff
        /*0254*/ 	.word	0x00000070
        /*0258*/ 	.short	0x0100
        /*025a*/ 	.byte	0x08
	.zero		1


	//   ....[29]....
        /*025c*/ 	.word	0x00000720
        /*0260*/ 	.word	0x000000ff
        /*0264*/ 	.word	0x000000f8
        /*0268*/ 	.short	0x0100
        /*026a*/ 	.byte	0x08
	.zero		1


	//   ....[30]....
        /*026c*/ 	.word	0x00000730
        /*0270*/ 	.word	0x000000ff
        /*0274*/ 	.word	0x00000078
        /*0278*/ 	.short	0x0100
        /*027a*/ 	.byte	0x08
	.zero		1


	//   ....[31]....
        /*027c*/ 	.word	0x00000740
        /*0280*/ 	.word	0x000000ff
        /*0284*/ 	.word	0x00000100
        /*0288*/ 	.short	0x0100
        /*028a*/ 	.byte	0x08
	.zero		1


	//   ....[32]....
        /*028c*/ 	.word	0x00000750
        /*0290*/ 	.word	0x000000ff
        /*0294*/ 	.word	0x00000080
        /*0298*/ 	.short	0x0100
        /*029a*/ 	.byte	0x08
	.zero		1


	//   ....[33]....
        /*029c*/ 	.word	0x00000760
        /*02a0*/ 	.word	0x000000ff
        /*02a4*/ 	.word	0x00000108
        /*02a8*/ 	.short	0x0100
        /*02aa*/ 	.byte	0x08
	.zero		1


	//   ....[34]....
        /*02ac*/ 	.word	0x000008b0
        /*02b0*/ 	.word	0x000000ff
        /*02b4*/ 	.word	0x00000110
        /*02b8*/ 	.short	0x0100
        /*02ba*/ 	.byte	0x08
	.zero		1


	//   ....[35]....
        /*02bc*/ 	.word	0x000008c0
        /*02c0*/ 	.word	0x000000ff
        /*02c4*/ 	.word	0x00000120
        /*02c8*/ 	.short	0x0100
        /*02ca*/ 	.byte	0x08
	.zero		1


	//   ....[36]....
        /*02cc*/ 	.word	0x000008d0
        /*02d0*/ 	.word	0x000000ff
        /*02d4*/ 	.word	0x00000118
        /*02d8*/ 	.short	0x0100
        /*02da*/ 	.byte	0x08
	.zero		1


	//   ....[37]....
        /*02dc*/ 	.word	0x000008e0
        /*02e0*/ 	.word	0x000000ff
        /*02e4*/ 	.word	0x00000128
        /*02e8*/ 	.short	0x0100
        /*02ea*/ 	.byte	0x08
	.zero		1


	//   ....[38]....
        /*02ec*/ 	.word	0x00000ba0
        /*02f0*/ 	.word	0x000000ff
        /*02f4*/ 	.word	0x00000130
        /*02f8*/ 	.short	0x0100
        /*02fa*/ 	.byte	0x08
	.zero		1


	//   ....[39]....
        /*02fc*/ 	.word	0x00000be0
        /*0300*/ 	.word	0x000000ff
        /*0304*/ 	.word	0x00000138
        /*0308*/ 	.short	0x0100
        /*030a*/ 	.byte	0x08
	.zero		1


	//   ....[40]....
        /*030c*/ 	.word	0x00001a20
        /*0310*/ 	.word	0x000000ff
        /*0314*/ 	.word	0x00000000
        /*0318*/ 	.short	0x010a
        /*031a*/ 	.byte	0x05
	.zero		1


	//   ....[41]....
        /*031c*/ 	.word	0x00001a60
        /*0320*/ 	.word	0x000000ff
        /*0324*/ 	.word	0x00000000
        /*0328*/ 	.short	0x010a
        /*032a*/ 	.byte	0x05
	.zero		1


	//   ....[42]....
        /*032c*/ 	.word	0x00002080
        /*0330*/ 	.word	0x000000ff
        /*0334*/ 	.word	0x00000000
        /*0338*/ 	.short	0x010a
        /*033a*/ 	.byte	0x08
	.zero		1


	//   ....[43]....
        /*033c*/ 	.word	0x000020c0
        /*0340*/ 	.word	0x000000ff
        /*0344*/ 	.word	0x00000000
        /*0348*/ 	.short	0x010a
        /*034a*/ 	.byte	0x08
	.zero		1


	//   ....[44]....
        /*034c*/ 	.word	0x00002500
        /*0350*/ 	.word	0x000000ff
        /*0354*/ 	.word	0x00000000
        /*0358*/ 	.short	0x0101
        /*035a*/ 	.byte	0x07
	.zero		1


	//   ....[45]....
        /*035c*/ 	.word	0x00002930
        /*0360*/ 	.word	0x000000ff
        /*0364*/ 	.word	0x00000000
        /*0368*/ 	.short	0x0101
        /*036a*/ 	.byte	0x05
	.zero		1


	//   ....[46]....
        /*036c*/ 	.word	0x00003590
        /*0370*/ 	.word	0x00000014
        /*0374*/ 	.word	0x00000110
        /*0378*/ 	.short	0x010a
        /*037a*/ 	.byte	0x3f
	.zero		1


	//   ....[47]....
        /*037c*/ 	.word	0x00003830
        /*0380*/ 	.word	0x00000007
        /*0384*/ 	.word	0x00000000
        /*0388*/ 	.short	0x0101
        /*038a*/ 	.byte	0x3f
	.zero		1


	//   ....[48]....
        /*038c*/ 	.word	0x00003f10
        /*0390*/ 	.word	0x0000000e
        /*0394*/ 	.word	0x00000110
        /*0398*/ 	.short	0x010a
        /*039a*/ 	.byte	0x3f
	.zero		1


	//   ....[49]....
        /*039c*/ 	.word	0x00004150
        /*03a0*/ 	.word	0x00000007
        /*03a4*/ 	.word	0x00000000
        /*03a8*/ 	.short	0x0101
        /*03aa*/ 	.byte	0x3f
	.zero		1


	//   ....[50]....
        /*03ac*/ 	.word	0x000054d0
        /*03b0*/ 	.word	0x000000ff
        /*03b4*/ 	.word	0x00000138
        /*03b8*/ 	.short	0x010a
        /*03ba*/ 	.byte	0x04
	.zero		1


	//   ....[51]....
        /*03bc*/ 	.word	0x000058d0
        /*03c0*/ 	.word	0x000000ff
        /*03c4*/ 	.word	0x00000120
        /*03c8*/ 	.short	0x010a
        /*03ca*/ 	.byte	0x05
	.zero		1


	//   ....[52]....
        /*03cc*/ 	.word	0x000059c0
        /*03d0*/ 	.word	0x000000ff
        /*03d4*/ 	.word	0x00000110
        /*03d8*/ 	.short	0x010b
        /*03da*/ 	.byte	0x05
	.zero		1


	//   ....[53]....
        /*03dc*/ 	.word	0x00005a20
        /*03e0*/ 	.word	0x000000ff
        /*03e4*/ 	.word	0x00000000
        /*03e8*/ 	.short	0x0101
        /*03ea*/ 	.byte	0x04
	.zero		1


	//   ....[54]....
        /*03ec*/ 	.word	0x00005a50
        /*03f0*/ 	.word	0x000000ff
        /*03f4*/ 	.word	0x00000128
        /*03f8*/ 	.short	0x010a
        /*03fa*/ 	.byte	0x05
	.zero		1


	//   ....[55]....
        /*03fc*/ 	.word	0x00005b60
        /*0400*/ 	.word	0x000000ff
        /*0404*/ 	.word	0x00000118
        /*0408*/ 	.short	0x010b
        /*040a*/ 	.byte	0x05
	.zero		1


	//   ....[56]....
        /*040c*/ 	.word	0x00005c50
        /*0410*/ 	.word	0x000000ff
        /*0414*/ 	.word	0x00000000
        /*0418*/ 	.short	0x0101
        /*041a*/ 	.byte	0x04
	.zero		1


	//   ....[57]....
        /*041c*/ 	.word	0x000062a0
        /*0420*/ 	.word	0x00000005
        /*0424*/ 	.word	0x00000120
        /*0428*/ 	.short	0x010a
        /*042a*/ 	.byte	0x3f
	.zero		1


	//   ....[58]....
        /*042c*/ 	.word	0x000062f0
        /*0430*/ 	.word	0x00000005
        /*0434*/ 	.word	0x00000128
        /*0438*/ 	.short	0x010a
        /*043a*/ 	.byte	0x3f
	.zero		1


	//   ....[59]....
        /*043c*/ 	.word	0x00006620
        /*0440*/ 	.word	0x0000000f
        /*0444*/ 	.word	0x00000088
        /*0448*/ 	.short	0x010a
        /*044a*/ 	.byte	0x3f
	.zero		1


	//   ....[60]....
        /*044c*/ 	.word	0x000069a0
        /*0450*/ 	.word	0x00000006
        /*0454*/ 	.word	0x00000138
        /*0458*/ 	.short	0x0101
        /*045a*/ 	.byte	0x3f
	.zero		1


	//   ....[61]....
        /*045c*/ 	.word	0x000070e0
        /*0460*/ 	.word	0x00000007
        /*0464*/ 	.word	0x00000000
        /*0468*/ 	.short	0x010a
        /*046a*/ 	.byte	0x3f
	.zero		1


	//   ....[62]....
        /*046c*/ 	.word	0x00007160
        /*0470*/ 	.word	0x00000009
        /*0474*/ 	.word	0x00000000
        /*0478*/ 	.short	0x010a
        /*047a*/ 	.byte	0x3f
	.zero		1


	//   ....[63]....
        /*047c*/ 	.word	0x000071f0
        /*0480*/ 	.word	0x00000006
        /*0484*/ 	.word	0x00000000
        /*0488*/ 	.short	0x010a
        /*048a*/ 	.byte	0x3f
	.zero		1


	//   ....[64]....
        /*048c*/ 	.word	0x00007280
        /*0490*/ 	.word	0x00000009
        /*0494*/ 	.word	0x00000000
        /*0498*/ 	.short	0x010a
        /*049a*/ 	.byte	0x3f
	.zero		1


	//   ....[65]....
        /*049c*/ 	.word	0x00007310
        /*04a0*/ 	.word	0x00000006
        /*04a4*/ 	.word	0x00000000
        /*04a8*/ 	.short	0x010a
        /*04aa*/ 	.byte	0x3f
	.zero		1


	//   ....[66]....
        /*04ac*/ 	.word	0x000073a0
        /*04b0*/ 	.word	0x00000009
        /*04b4*/ 	.word	0x00000000
        /*04b8*/ 	.short	0x010a
        /*04ba*/ 	.byte	0x3f
	.zero		1


	//   ....[67]....
        /*04bc*/ 	.word	0x00007430
        /*04c0*/ 	.word	0x00000006
        /*04c4*/ 	.word	0x00000000
        /*04c8*/ 	.short	0x010a
        /*04ca*/ 	.byte	0x3f
	.zero		1


	//   ....[68]....
        /*04cc*/ 	.word	0x000074c0
        /*04d0*/ 	.word	0x00000009
        /*04d4*/ 	.word	0x00000000
        /*04d8*/ 	.short	0x010a
        /*04da*/ 	.byte	0x3f
	.zero		1


	//   ....[69]....
        /*04dc*/ 	.word	0x00007550
        /*04e0*/ 	.word	0x00000006
        /*04e4*/ 	.word	0x00000000
        /*04e8*/ 	.short	0x010a
        /*04ea*/ 	.byte	0x3f
	.zero		1


	//   ....[70]....
        /*04ec*/ 	.word	0x000075e0
        /*04f0*/ 	.word	0x00000009
        /*04f4*/ 	.word	0x00000000
        /*04f8*/ 	.short	0x010a
        /*04fa*/ 	.byte	0x3f
	.zero		1


	//   ....[71]....
        /*04fc*/ 	.word	0x00007670
        /*0500*/ 	.word	0x00000006
        /*0504*/ 	.word	0x00000000
        /*0508*/ 	.short	0x010a
        /*050a*/ 	.byte	0x3f
	.zero		1


	//   ....[72]....
        /*050c*/ 	.word	0x00007700
        /*0510*/ 	.word	0x00000009
        /*0514*/ 	.word	0x00000000
        /*0518*/ 	.short	0x010a
        /*051a*/ 	.byte	0x3f
	.zero		1


	//   ....[73]....
        /*051c*/ 	.word	0x00007790
        /*0520*/ 	.word	0x00000006
        /*0524*/ 	.word	0x00000000
        /*0528*/ 	.short	0x010a
        /*052a*/ 	.byte	0x3f
	.zero		1


	//   ....[74]....
        /*052c*/ 	.word	0x00007820
        /*0530*/ 	.word	0x00000009
        /*0534*/ 	.word	0x00000000
        /*0538*/ 	.short	0x010a
        /*053a*/ 	.byte	0x3f
	.zero		1


	//   ....[75]....
        /*053c*/ 	.word	0x000078b0
        /*0540*/ 	.word	0x00000006
        /*0544*/ 	.word	0x00000000
        /*0548*/ 	.short	0x010a
        /*054a*/ 	.byte	0x3f
	.zero		1


	//   ....[76]....
        /*054c*/ 	.word	0x00007940
        /*0550*/ 	.word	0x00000009
        /*0554*/ 	.word	0x00000000
        /*0558*/ 	.short	0x010a
        /*055a*/ 	.byte	0x3f
	.zero		1


	//   ....[77]....
        /*055c*/ 	.word	0x000079d0
        /*0560*/ 	.word	0x00000003
        /*0564*/ 	.word	0x00000000
        /*0568*/ 	.short	0x010a
        /*056a*/ 	.byte	0x3f
	.zero		1


	//   ....[78]....
        /*056c*/ 	.word	0x00007a40
        /*0570*/ 	.word	0x00000003
        /*0574*/ 	.word	0x00000000
        /*0578*/ 	.short	0x010a
        /*057a*/ 	.byte	0x3f
	.zero		1


	//   ....[79]....
        /*057c*/ 	.word	0x00007aa0
        /*0580*/ 	.word	0x00000004
        /*0584*/ 	.word	0x00000000
        /*0588*/ 	.short	0x010a
        /*058a*/ 	.byte	0x3f
	.zero		1


	//   ....[80]....
        /*058c*/ 	.word	0x00007af0
        /*0590*/ 	.word	0x00000014
        /*0594*/ 	.word	0x00000110
        /*0598*/ 	.short	0x010a
        /*059a*/ 	.byte	0x3f
	.zero		1


	//   ....[81]....
        /*059c*/ 	.word	0x00007b40
        /*05a0*/ 	.word	0x0000000e
        /*05a4*/ 	.word	0x00000110
        /*05a8*/ 	.short	0x010a
        /*05aa*/ 	.byte	0x3f
	.zero		1


	//   ....[82]....
        /*05ac*/ 	.word	0x00007ba0
        /*05b0*/ 	.word	0x00000006
        /*05b4*/ 	.word	0x00000138
        /*05b8*/ 	.short	0x010a
        /*05ba*/ 	.byte	0x3f
	.zero		1


	//   ....[83]....
        /*05bc*/ 	.word	0x00007c00
        /*05c0*/ 	.word	0x00000005
        /*05c4*/ 	.word	0x00000120
        /*05c8*/ 	.short	0x010a
        /*05ca*/ 	.byte	0x3f
	.zero		1


	//   ....[84]....
        /*05cc*/ 	.word	0x00007c60
        /*05d0*/ 	.word	0x00000005
        /*05d4*/ 	.word	0x00000128
        /*05d8*/ 	.short	0x010a
        /*05da*/ 	.byte	0x3f
	.zero		1


	//   ....[85]....
        /*05dc*/ 	.word	0x00007cb0
        /*05e0*/ 	.word	0x00000005
        /*05e4*/ 	.word	0x00000120
        /*05e8*/ 	.short	0x010a
        /*05ea*/ 	.byte	0x3f
	.zero		1


	//   ....[86]....
        /*05ec*/ 	.word	0x00007d80
        /*05f0*/ 	.word	0x0000000f
        /*05f4*/ 	.word	0x00000088
        /*05f8*/ 	.short	0x010a
        /*05fa*/ 	.byte	0x3f
	.zero		1


	//   ....[87]....
        /*05fc*/ 	.word	0x00007e50
        /*0600*/ 	.word	0x00000007
        /*0604*/ 	.word	0x00000000
        /*0608*/ 	.short	0x010a
        /*060a*/ 	.byte	0x3f
	.zero		1


	//   ....[88]....
        /*060c*/ 	.word	0x00007ea0
        /*0610*/ 	.word	0x00000009
        /*0614*/ 	.word	0x00000000
        /*0618*/ 	.short	0x010a
        /*061a*/ 	.byte	0x3f
	.zero		1


	//   ....[89]....
        /*061c*/ 	.word	0x00007ef0
        /*0620*/ 	.word	0x00000006
        /*0624*/ 	.word	0x00000000
        /*0628*/ 	.short	0x010a
        /*062a*/ 	.byte	0x3f
	.zero		1


	//   ....[90]....
        /*062c*/ 	.word	0x00007f40
        /*0630*/ 	.word	0x00000009
        /*0634*/ 	.word	0x00000000
        /*0638*/ 	.short	0x010a
        /*063a*/ 	.byte	0x3f
	.zero		1


	//   ....[91]....
        /*063c*/ 	.word	0x00007f90
        /*0640*/ 	.word	0x00000006
        /*0644*/ 	.word	0x00000000
        /*0648*/ 	.short	0x010a
        /*064a*/ 	.byte	0x3f
	.zero		1


	//   ....[92]....
        /*064c*/ 	.word	0x00007fe0
        /*0650*/ 	.word	0x00000009
        /*0654*/ 	.word	0x00000000
        /*0658*/ 	.short	0x010a
        /*065a*/ 	.byte	0x3f
	.zero		1


	//   ....[93]....
        /*065c*/ 	.word	0x00008030
        /*0660*/ 	.word	0x00000006
        /*0664*/ 	.word	0x00000000
        /*0668*/ 	.short	0x010a
        /*066a*/ 	.byte	0x3f
	.zero		1


	//   ....[94]....
        /*066c*/ 	.word	0x00008080
        /*0670*/ 	.word	0x00000009
        /*0674*/ 	.word	0x00000000
        /*0678*/ 	.short	0x010a
        /*067a*/ 	.byte	0x3f
	.zero		1


	//   ....[95]....
        /*067c*/ 	.word	0x000080d0
        /*0680*/ 	.word	0x00000006
        /*0684*/ 	.word	0x00000000
        /*0688*/ 	.short	0x010a
        /*068a*/ 	.byte	0x3f
	.zero		1


	//   ....[96]....
        /*068c*/ 	.word	0x00008120
        /*0690*/ 	.word	0x00000009
        /*0694*/ 	.word	0x00000000
        /*0698*/ 	.short	0x010a
        /*069a*/ 	.byte	0x3f
	.zero		1


	//   ....[97]....
        /*069c*/ 	.word	0x00008170
        /*06a0*/ 	.word	0x00000006
        /*06a4*/ 	.word	0x00000000
        /*06a8*/ 	.short	0x010a
        /*06aa*/ 	.byte	0x3f
	.zero		1


	//   ....[98]....
        /*06ac*/ 	.word	0x000081c0
        /*06b0*/ 	.word	0x00000009
        /*06b4*/ 	.word	0x00000000
        /*06b8*/ 	.short	0x010a
        /*06ba*/ 	.byte	0x3f
	.zero		1


	//   ....[99]....
        /*06bc*/ 	.word	0x00008210
        /*06c0*/ 	.word	0x00000006
        /*06c4*/ 	.word	0x00000000
        /*06c8*/ 	.short	0x010a
        /*06ca*/ 	.byte	0x3f
	.zero		1


	//   ....[100]....
        /*06cc*/ 	.word	0x00008260
        /*06d0*/ 	.word	0x00000009
        /*06d4*/ 	.word	0x00000000
        /*06d8*/ 	.short	0x010a
        /*06da*/ 	.byte	0x3f
	.zero		1


	//   ....[101]....
        /*06dc*/ 	.word	0x000082b0
        /*06e0*/ 	.word	0x00000006
        /*06e4*/ 	.word	0x00000000
        /*06e8*/ 	.short	0x010a
        /*06ea*/ 	.byte	0x3f
	.zero		1


	//   ....[102]....
        /*06ec*/ 	.word	0x00008300
        /*06f0*/ 	.word	0x00000009
        /*06f4*/ 	.word	0x00000000
        /*06f8*/ 	.short	0x010a
        /*06fa*/ 	.byte	0x3f
	.zero		1


	//----- nvinfo : EIATTR_NUM_MBARRIERS
	.align		4
.L_35:
        /*06fc*/ 	.byte	0x03, 0x38
        /*06fe*/ 	.short	0x0028


	//----- nvinfo : EIATTR_EXIT_INSTR_OFFSETS
	.align		4
        /*0700*/ 	.byte	0x04, 0x1c
        /*0702*/ 	.short	(.L_37 - .L_36)


	//   ....[0]....
.L_36:
        /*0704*/ 	.word	0x00000c80


	//   ....[1]....
        /*0708*/ 	.word	0x000014a0


	//   ....[2]....
        /*070c*/ 	.word	0x00004df0


	//   ....[3]....
        /*0710*/ 	.word	0x00005410


	//   ....[4]....
        /*0714*/ 	.word	0x00005460


	//   ....[5]....
        /*0718*/ 	.word	0x00006340


	//   ....[6]....
        /*071c*/ 	.word	0x00007a20


	//----- nvinfo : EIATTR_MAX_THREADS
	.align		4
.L_37:
        /*0720*/ 	.byte	0x04, 0x05
        /*0722*/ 	.short	(.L_39 - .L_38)
.L_38:
        /*0724*/ 	.word	0x00000180
        /*0728*/ 	.word	0x00000001
        /*072c*/ 	.word	0x00000001


	//----- nvinfo : EIATTR_CRS_STACK_SIZE
	.align		4
.L_39:
        /*0730*/ 	.byte	0x04, 0x1e
        /*0732*/ 	.short	(.L_41 - .L_40)
.L_40:
        /*0734*/ 	.word	0x00000000


	//----- nvinfo : EIATTR_CBANK_PARAM_SIZE
	.align		4
.L_41:
        /*0738*/ 	.byte	0x03, 0x19
        /*073a*/ 	.short	0x0770


	//----- nvinfo : EIATTR_PARAM_CBANK
	.align		4
        /*073c*/ 	.byte	0x04, 0x0a
        /*073e*/ 	.short	(.L_43 - .L_42)
	.align		4
.L_42:
        /*0740*/ 	.word	index@(.nv.constant0._ZN7cutlass13device_kernelINS_4gemm6kernel13GemmUniversalIN4cute5tupleIJiiiiEEENS1_10collective13CollectiveMmaINS1_37MainloopSm90TmaGmmaWarpSpecializedFP8ILi17ENS5_IJNS4_1CILi1EEESB_SB_EEENS1_35KernelTmaWarpSpecializedCooperativeEEENS5_IJNSA_ILi128EEENSA_ILi64EEESG_EEENS_12float_e4m3_tENS5_IJlSB_lEEESI_SJ_NS4_8TiledMMAINS4_8MMA_AtomIJNS4_4SM904GMMA30MMA_64x64x32_F32E4M3E4M3_SS_TNILNSN_7ScaleInE1ELSP_1EEEEEENS4_6LayoutINS5_IJNSA_ILi2EEESB_SB_EEENS5_IJSB_NSA_ILi0EEESV_EEEEENS5_IJNS4_10UnderscoreESY_SY_EEEEENS4_13SM90_TMA_LOADENS4_14ComposedLayoutINS4_7SwizzleILi2ELi4ELi3EEENS4_18smem_ptr_flag_bitsILi8EEENSS_INS5_IJNSA_ILi8EEESG_EEENS5_IJSG_SB_EEEEEEEvNS4_8identityES11_S1B_vS1C_EENS_8epilogue10collective18CollectiveEpilogueINS1E_22Sm90TmaWarpSpecializedILi2ELi2ELi16ELb0ELb0EEEJSH_NS5_IJSF_NSA_ILi32EEEEEESI_SJ_SI_SJ_NS1E_6fusion15FusionCallbacksIS1I_NS1L_17LinCombPerRowBiasISI_fSI_SI_fLi16ELNS_15FloatRoundStyleE2EEESH_S1K_JEEES11_NS12_INS13_ILi1ELi4ELi3EEES16_NSS_INS5_IJS17_S1J_EEENS5_IJS1J_SB_EEEEEEENS4_39AutoVectorizingCopyWithAssumedAlignmentILi128EEENS4_14SM90_TMA_STOREES1V_S1X_NS4_9Copy_AtomIJNS4_17SM90_U32x4_STSM_NENS_6half_tEEEEvEEEvvEEEEvNT_6ParamsE)
        /*0744*/ 	.short	0x0210
        /*0746*/ 	.short	0x0770


	//----- nvinfo : EIATTR_SW_WAR
	.align		4
.L_43:
        /*0748*/ 	.byte	0x04, 0x36
        /*074a*/ 	.short	(.L_45 - .L_44)
.L_44:
        /*074c*/ 	.word	0x00000008
.L_45:


//--------------------- .nv.callgraph             --------------------------
	.section	.nv.callgraph,"",@"SHT_CUDA_CALLGRAPH"
	.align	4
	.sectionentsize	8
	.align		4
        /*0000*/ 	.word	0x00000000
	.align		4
        /*0004*/ 	.word	0xffffffff
	.align		4
        /*0008*/ 	.word	index@(_ZN7cutlass13device_kernelINS_4gemm6kernel13GemmUniversalIN4cute5tupleIJiiiiEEENS1_10collective13CollectiveMmaINS1_37MainloopSm90TmaGmmaWarpSpecializedFP8ILi17ENS5_IJNS4_1CILi1EEESB_SB_EEENS1_35KernelTmaWarpSpecializedCooperativeEEENS5_IJNSA_ILi128EEENSA_ILi64EEESG_EEENS_12float_e4m3_tENS5_IJlSB_lEEESI_SJ_NS4_8TiledMMAINS4_8MMA_AtomIJNS4_4SM904GMMA30MMA_64x64x32_F32E4M3E4M3_SS_TNILNSN_7ScaleInE1ELSP_1EEEEEENS4_6LayoutINS5_IJNSA_ILi2EEESB_SB_EEENS5_IJSB_NSA_ILi0EEESV_EEEEENS5_IJNS4_10UnderscoreESY_SY_EEEEENS4_13SM90_TMA_LOADENS4_14ComposedLayoutINS4_7SwizzleILi2ELi4ELi3EEENS4_18smem_ptr_flag_bitsILi8EEENSS_INS5_IJNSA_ILi8EEESG_EEENS5_IJSG_SB_EEEEEEEvNS4_8identityES11_S1B_vS1C_EENS_8epilogue10collective18CollectiveEpilogueINS1E_22Sm90TmaWarpSpecializedILi2ELi2ELi16ELb0ELb0EEEJSH_NS5_IJSF_NSA_ILi32EEEEEESI_SJ_SI_SJ_NS1E_6fusion15FusionCallbacksIS1I_NS1L_17LinCombPerRowBiasISI_fSI_SI_fLi16ELNS_15FloatRoundStyleE2EEESH_S1K_JEEES11_NS12_INS13_ILi1ELi4ELi3EEES16_NSS_INS5_IJS17_S1J_EEENS5_IJS1J_SB_EEEEEEENS4_39AutoVectorizingCopyWithAssumedAlignmentILi128EEENS4_14SM90_TMA_STOREES1V_S1X_NS4_9Copy_AtomIJNS4_17SM90_U32x4_STSM_NENS_6half_tEEEEvEEEvvEEEEvNT_6ParamsE)
	.align		4
        /*000c*/ 	.word	index@(__assertfail)
	.align		4
        /*0010*/ 	.word	0x00000000
	.align		4
        /*0014*/ 	.word	0xfffffffe
	.align		4
        /*0018*/ 	.word	0x00000000
	.align		4
        /*001c*/ 	.word	0xfffffffd
	.align		4
        /*0020*/ 	.word	0x00000000
	.align		4
        /*0024*/ 	.word	0xfffffffc


//--------------------- .nv.constant4             --------------------------
	.section	.nv.constant4,"a",@progbits
	.align	8
	.align		8
.nv.constant4:
        /*0000*/ 	.dword	__assertfail
	.align		8
        /*0008*/ 	.dword	__unnamed_1
	.align		8
        /*0010*/ 	.dword	_ZN39_INTERNAL_c862780b_4_k_cu_06e0d70a_27194cuda3std3__45__cpo5beginE
	.align		8
        /*0018*/ 	.dword	_ZN39_INTERNAL_c862780b_4_k_cu_06e0d70a_27194cuda3std3__45__cpo3endE
	.align		8
        /*0020*/ 	.dword	_ZN39_INTERNAL_c862780b_4_k_cu_06e0d70a_27194cuda3std3__45__cpo6cbeginE
	.align		8
        /*0028*/ 	.dword	_ZN39_INTERNAL_c862780b_4_k_cu_06e0d70a_27194cuda3std3__45__cpo4cendE
	.align		8
        /*0030*/ 	.dword	_ZN39_INTERNAL_c862780b_4_k_cu_06e0d70a_27194cuda3std3__441_GLOBAL__N__c862780b_4_k_cu_06e0d70a_27196ignoreE
	.align		8
        /*0038*/ 	.dword	_ZN39_INTERNAL_c862780b_4_k_cu_06e0d70a_27194cuda3std3__419piecewise_constructE
	.align		8
        /*0040*/ 	.dword	_ZN39_INTERNAL_c862780b_4_k_cu_06e0d70a_27194cuda3std3__48in_placeE
	.align		8
        /*0048*/ 	.dword	_ZN39_INTERNAL_c862780b_4_k_cu_06e0d70a_27194cuda3std6ranges3__45__cpo4swapE
	.align		8
        /*0050*/ 	.dword	_ZN39_INTERNAL_c862780b_4_k_cu_06e0d70a_27194cuda3std6ranges3__45__cpo9iter_moveE
	.align		8
        /*0058*/ 	.dword	_ZN39_INTERNAL_c862780b_4_k_cu_06e0d70a_27194cute7productE
	.align		8
        /*0060*/ 	.dword	_ZN39_INTERNAL_c862780b_4_k_cu_06e0d70a_27194cute1_E
	.align		8
        /*0068*/ 	.dword	$str$24
	.align		8
        /*0070*/ 	.dword	$str$25


//--------------------- .text._ZN7cutlass13device_kernelINS_4gemm6kernel13GemmUniversalIN4cute5tupleIJiiiiEEENS1_10collective13CollectiveMmaINS1_37MainloopSm90TmaGmmaWarpSpecializedFP8ILi17ENS5_IJNS4_1CILi1EEESB_SB_EEENS1_35KernelTmaWarpSpecializedCooperativeEEENS5_IJNSA_ILi128EEENSA_ILi64EEESG_EEENS_12float_e4m3_tENS5_IJlSB_lEEESI_SJ_NS4_8TiledMMAINS4_8MMA_AtomIJNS4_4SM904GMMA30MMA_64x64x32_F32E4M3E4M3_SS_TNILNSN_7ScaleInE1ELSP_1EEEEEENS4_6LayoutINS5_IJNSA_ILi2EEESB_SB_EEENS5_IJSB_NSA_ILi0EEESV_EEEEENS5_IJNS4_10UnderscoreESY_SY_EEEEENS4_13SM90_TMA_LOADENS4_14ComposedLayoutINS4_7SwizzleILi2ELi4ELi3EEENS4_18smem_ptr_flag_bitsILi8EEENSS_INS5_IJNSA_ILi8EEESG_EEENS5_IJSG_SB_EEEEEEEvNS4_8identityES11_S1B_vS1C_EENS_8epilogue10collective18CollectiveEpilogueINS1E_22Sm90TmaWarpSpecializedILi2ELi2ELi16ELb0ELb0EEEJSH_NS5_IJSF_NSA_ILi32EEEEEESI_SJ_SI_SJ_NS1E_6fusion15FusionCallbacksIS1I_NS1L_17LinCombPerRowBiasISI_fSI_SI_fLi16ELNS_15FloatRoundStyleE2EEESH_S1K_JEEES11_NS12_INS13_ILi1ELi4ELi3EEES16_NSS_INS5_IJS17_S1J_EEENS5_IJS1J_SB_EEEEEEENS4_39AutoVectorizingCopyWithAssumedAlignmentILi128EEENS4_14SM90_TMA_STOREES1V_S1X_NS4_9Copy_AtomIJNS4_17SM90_U32x4_STSM_NENS_6half_tEEEEvEEEvvEEEEvNT_6ParamsE --------------------------
	.section	.text._ZN7cutlass13device_kernelINS_4gemm6kernel13GemmUniversalIN4cute5tupleIJiiiiEEENS1_10collective13CollectiveMmaINS1_37MainloopSm90TmaGmmaWarpSpecializedFP8ILi17ENS5_IJNS4_1CILi1EEESB_SB_EEENS1_35KernelTmaWarpSpecializedCooperativeEEENS5_IJNSA_ILi128EEENSA_ILi64EEESG_EEENS_12float_e4m3_tENS5_IJlSB_lEEESI_SJ_NS4_8TiledMMAINS4_8MMA_AtomIJNS4_4SM904GMMA30MMA_64x64x32_F32E4M3E4M3_SS_TNILNSN_7ScaleInE1ELSP_1EEEEEENS4_6LayoutINS5_IJNSA_ILi2EEESB_SB_EEENS5_IJSB_NSA_ILi0EEESV_EEEEENS5_IJNS4_10UnderscoreESY_SY_EEEEENS4_13SM90_TMA_LOADENS4_14ComposedLayoutINS4_7SwizzleILi2ELi4ELi3EEENS4_18smem_ptr_flag_bitsILi8EEENSS_INS5_IJNSA_ILi8EEESG_EEENS5_IJSG_SB_EEEEEEEvNS4_8identityES11_S1B_vS1C_EENS_8epilogue10collective18CollectiveEpilogueINS1E_22Sm90TmaWarpSpecializedILi2ELi2ELi16ELb0ELb0EEEJSH_NS5_IJSF_NSA_ILi32EEEEEESI_SJ_SI_SJ_NS1E_6fusion15FusionCallbacksIS1I_NS1L_17LinCombPerRowBiasISI_fSI_SI_fLi16ELNS_15FloatRoundStyleE2EEESH_S1K_JEEES11_NS12_INS13_ILi1ELi4ELi3EEES16_NSS_INS5_IJS17_S1J_EEENS5_IJS1J_SB_EEEEEEENS4_39AutoVectorizingCopyWithAssumedAlignmentILi128EEENS4_14SM90_TMA_STOREES1V_S1X_NS4_9Copy_AtomIJNS4_17SM90_U32x4_STSM_NENS_6half_tEEEEvEEEvvEEEEvNT_6ParamsE,"ax",@progbits
	.align	128
.text._ZN7cutlass13device_kernelINS_4gemm6kernel13GemmUniversalIN4cute5tupleIJiiiiEEENS1_10collective13CollectiveMmaINS1_37MainloopSm90TmaGmmaWarpSpecializedFP8ILi17ENS5_IJNS4_1CILi1EEESB_SB_EEENS1_35KernelTmaWarpSpecializedCooperativeEEENS5_IJNSA_ILi128EEENSA_ILi64EEESG_EEENS_12float_e4m3_tENS5_IJlSB_lEEESI_SJ_NS4_8TiledMMAINS4_8MMA_AtomIJNS4_4SM904GMMA30MMA_64x64x32_F32E4M3E4M3_SS_TNILNSN_7ScaleInE1ELSP_1EEEEEENS4_6LayoutINS5_IJNSA_ILi2EEESB_SB_EEENS5_IJSB_NSA_ILi0EEESV_EEEEENS5_IJNS4_10UnderscoreESY_SY_EEEEENS4_13SM90_TMA_LOADENS4_14ComposedLayoutINS4_7SwizzleILi2ELi4ELi3EEENS4_18smem_ptr_flag_bitsILi8EEENSS_INS5_IJNSA_ILi8EEESG_EEENS5_IJSG_SB_EEEEEEEvNS4_8identityES11_S1B_vS1C_EENS_8epilogue10collective18CollectiveEpilogueINS1E_22Sm90TmaWarpSpecializedILi2ELi2ELi16ELb0ELb0EEEJSH_NS5_IJSF_NSA_ILi32EEEEEESI_SJ_SI_SJ_NS1E_6fusion15FusionCallbacksIS1I_NS1L_17LinCombPerRowBiasISI_fSI_SI_fLi16ELNS_15FloatRoundStyleE2EEESH_S1K_JEEES11_NS12_INS13_ILi1ELi4ELi3EEES16_NSS_INS5_IJS17_S1J_EEENS5_IJS1J_SB_EEEEEEENS4_39AutoVectorizingCopyWithAssumedAlignmentILi128EEENS4_14SM90_TMA_STOREES1V_S1X_NS4_9Copy_AtomIJNS4_17SM90_U32x4_STSM_NENS_6half_tEEEEvEEEvvEEEEvNT_6ParamsE:
        .type           _ZN7cutlass13device_kernelINS_4gemm6kernel13GemmUniversalIN4cute5tupleIJiiiiEEENS1_10collective13CollectiveMmaINS1_37MainloopSm90TmaGmmaWarpSpecializedFP8ILi17ENS5_IJNS4_1CILi1EEESB_SB_EEENS1_35KernelTmaWarpSpecializedCooperativeEEENS5_IJNSA_ILi128EEENSA_ILi64EEESG_EEENS_12float_e4m3_tENS5_IJlSB_lEEESI_SJ_NS4_8TiledMMAINS4_8MMA_AtomIJNS4_4SM904GMMA30MMA_64x64x32_F32E4M3E4M3_SS_TNILNSN_7ScaleInE1ELSP_1EEEEEENS4_6LayoutINS5_IJNSA_ILi2EEESB_SB_EEENS5_IJSB_NSA_ILi0EEESV_EEEEENS5_IJNS4_10UnderscoreESY_SY_EEEEENS4_13SM90_TMA_LOADENS4_14ComposedLayoutINS4_7SwizzleILi2ELi4ELi3EEENS4_18smem_ptr_flag_bitsILi8EEENSS_INS5_IJNSA_ILi8EEESG_EEENS5_IJSG_SB_EEEEEEEvNS4_8identityES11_S1B_vS1C_EENS_8epilogue10collective18CollectiveEpilogueINS1E_22Sm90TmaWarpSpecializedILi2ELi2ELi16ELb0ELb0EEEJSH_NS5_IJSF_NSA_ILi32EEEEEESI_SJ_SI_SJ_NS1E_6fusion15FusionCallbacksIS1I_NS1L_17LinCombPerRowBiasISI_fSI_SI_fLi16ELNS_15FloatRoundStyleE2EEESH_S1K_JEEES11_NS12_INS13_ILi1ELi4ELi3EEES16_NSS_INS5_IJS17_S1J_EEENS5_IJS1J_SB_EEEEEEENS4_39AutoVectorizingCopyWithAssumedAlignmentILi128EEENS4_14SM90_TMA_STOREES1V_S1X_NS4_9Copy_AtomIJNS4_17SM90_U32x4_STSM_NENS_6half_tEEEEvEEEvvEEEEvNT_6ParamsE,@function
        .size           _ZN7cutlass13device_kernelINS_4gemm6kernel13GemmUniversalIN4cute5tupleIJiiiiEEENS1_10collective13CollectiveMmaINS1_37MainloopSm90TmaGmmaWarpSpecializedFP8ILi17ENS5_IJNS4_1CILi1EEESB_SB_EEENS1_35KernelTmaWarpSpecializedCooperativeEEENS5_IJNSA_ILi128EEENSA_ILi64EEESG_EEENS_12float_e4m3_tENS5_IJlSB_lEEESI_SJ_NS4_8TiledMMAINS4_8MMA_AtomIJNS4_4SM904GMMA30MMA_64x64x32_F32E4M3E4M3_SS_TNILNSN_7ScaleInE1ELSP_1EEEEEENS4_6LayoutINS5_IJNSA_ILi2EEESB_SB_EEENS5_IJSB_NSA_ILi0EEESV_EEEEENS5_IJNS4_10UnderscoreESY_SY_EEEEENS4_13SM90_TMA_LOADENS4_14ComposedLayoutINS4_7SwizzleILi2ELi4ELi3EEENS4_18smem_ptr_flag_bitsILi8EEENSS_INS5_IJNSA_ILi8EEESG_EEENS5_IJSG_SB_EEEEEEEvNS4_8identityES11_S1B_vS1C_EENS_8epilogue10collective18CollectiveEpilogueINS1E_22Sm90TmaWarpSpecializedILi2ELi2ELi16ELb0ELb0EEEJSH_NS5_IJSF_NSA_ILi32EEEEEESI_SJ_SI_SJ_NS1E_6fusion15FusionCallbacksIS1I_NS1L_17LinCombPerRowBiasISI_fSI_SI_fLi16ELNS_15FloatRoundStyleE2EEESH_S1K_JEEES11_NS12_INS13_ILi1ELi4ELi3EEES16_NSS_INS5_IJS17_S1J_EEENS5_IJS1J_SB_EEEEEEENS4_39AutoVectorizingCopyWithAssumedAlignmentILi128EEENS4_14SM90_TMA_STOREES1V_S1X_NS4_9Copy_AtomIJNS4_17SM90_U32x4_STSM_NENS_6half_tEEEEvEEEvvEEEEvNT_6ParamsE,(.L_x_172 - _ZN7cutlass13device_kernelINS_4gemm6kernel13GemmUniversalIN4cute5tupleIJiiiiEEENS1_10collective13CollectiveMmaINS1_37MainloopSm90TmaGmmaWarpSpecializedFP8ILi17ENS5_IJNS4_1CILi1EEESB_SB_EEENS1_35KernelTmaWarpSpecializedCooperativeEEENS5_IJNSA_ILi128EEENSA_ILi64EEESG_EEENS_12float_e4m3_tENS5_IJlSB_lEEESI_SJ_NS4_8TiledMMAINS4_8MMA_AtomIJNS4_4SM904GMMA30MMA_64x64x32_F32E4M3E4M3_SS_TNILNSN_7ScaleInE1ELSP_1EEEEEENS4_6LayoutINS5_IJNSA_ILi2EEESB_SB_EEENS5_IJSB_NSA_ILi0EEESV_EEEEENS5_IJNS4_10UnderscoreESY_SY_EEEEENS4_13SM90_TMA_LOADENS4_14ComposedLayoutINS4_7SwizzleILi2ELi4ELi3EEENS4_18smem_ptr_flag_bitsILi8EEENSS_INS5_IJNSA_ILi8EEESG_EEENS5_IJSG_SB_EEEEEEEvNS4_8identityES11_S1B_vS1C_EENS_8epilogue10collective18CollectiveEpilogueINS1E_22Sm90TmaWarpSpecializedILi2ELi2ELi16ELb0ELb0EEEJSH_NS5_IJSF_NSA_ILi32EEEEEESI_SJ_SI_SJ_NS1E_6fusion15FusionCallbacksIS1I_NS1L_17LinCombPerRowBiasISI_fSI_SI_fLi16ELNS_15FloatRoundStyleE2EEESH_S1K_JEEES11_NS12_INS13_ILi1ELi4ELi3EEES16_NSS_INS5_IJS17_S1J_EEENS5_IJS1J_SB_EEEEEEENS4_39AutoVectorizingCopyWithAssumedAlignmentILi128EEENS4_14SM90_TMA_STOREES1V_S1X_NS4_9Copy_AtomIJNS4_17SM90_U32x4_STSM_NENS_6half_tEEEEvEEEvvEEEEvNT_6ParamsE)
        .other          _ZN7cutlass13device_kernelINS_4gemm6kernel13GemmUniversalIN4cute5tupleIJiiiiEEENS1_10collective13CollectiveMmaINS1_37MainloopSm90TmaGmmaWarpSpecializedFP8ILi17ENS5_IJNS4_1CILi1EEESB_SB_EEENS1_35KernelTmaWarpSpecializedCooperativeEEENS5_IJNSA_ILi128EEENSA_ILi64EEESG_EEENS_12float_e4m3_tENS5_IJlSB_lEEESI_SJ_NS4_8TiledMMAINS4_8MMA_AtomIJNS4_4SM904GMMA30MMA_64x64x32_F32E4M3E4M3_SS_TNILNSN_7ScaleInE1ELSP_1EEEEEENS4_6LayoutINS5_IJNSA_ILi2EEESB_SB_EEENS5_IJSB_NSA_ILi0EEESV_EEEEENS5_IJNS4_10UnderscoreESY_SY_EEEEENS4_13SM90_TMA_LOADENS4_14ComposedLayoutINS4_7SwizzleILi2ELi4ELi3EEENS4_18smem_ptr_flag_bitsILi8EEENSS_INS5_IJNSA_ILi8EEESG_EEENS5_IJSG_SB_EEEEEEEvNS4_8identityES11_S1B_vS1C_EENS_8epilogue10collective18CollectiveEpilogueINS1E_22Sm90TmaWarpSpecializedILi2ELi2ELi16ELb0ELb0EEEJSH_NS5_IJSF_NSA_ILi32EEEEEESI_SJ_SI_SJ_NS1E_6fusion15FusionCallbacksIS1I_NS1L_17LinCombPerRowBiasISI_fSI_SI_fLi16ELNS_15FloatRoundStyleE2EEESH_S1K_JEEES11_NS12_INS13_ILi1ELi4ELi3EEES16_NSS_INS5_IJS17_S1J_EEENS5_IJS1J_SB_EEEEEEENS4_39AutoVectorizingCopyWithAssumedAlignmentILi128EEENS4_14SM90_TMA_STOREES1V_S1X_NS4_9Copy_AtomIJNS4_17SM90_U32x4_STSM_NENS_6half_tEEEEvEEEvvEEEEvNT_6ParamsE,@"STO_CUDA_ENTRY STV_DEFAULT"
_ZN7cutlass13device_kernelINS_4gemm6kernel13GemmUniversalIN4cute5tupleIJiiiiEEENS1_10collective13CollectiveMmaINS1_37MainloopSm90TmaGmmaWarpSpecializedFP8ILi17ENS5_IJNS4_1CILi1EEESB_SB_EEENS1_35KernelTmaWarpSpecializedCooperativeEEENS5_IJNSA_ILi128EEENSA_ILi64EEESG_EEENS_12float_e4m3_tENS5_IJlSB_lEEESI_SJ_NS4_8TiledMMAINS4_8MMA_AtomIJNS4_4SM904GMMA30MMA_64x64x32_F32E4M3E4M3_SS_TNILNSN_7ScaleInE1ELSP_1EEEEEENS4_6LayoutINS5_IJNSA_ILi2EEESB_SB_EEENS5_IJSB_NSA_ILi0EEESV_EEEEENS5_IJNS4_10UnderscoreESY_SY_EEEEENS4_13SM90_TMA_LOADENS4_14ComposedLayoutINS4_7SwizzleILi2ELi4ELi3EEENS4_18smem_ptr_flag_bitsILi8EEENSS_INS5_IJNSA_ILi8EEESG_EEENS5_IJSG_SB_EEEEEEEvNS4_8identityES11_S1B_vS1C_EENS_8epilogue10collective18CollectiveEpilogueINS1E_22Sm90TmaWarpSpecializedILi2ELi2ELi16ELb0ELb0EEEJSH_NS5_IJSF_NSA_ILi32EEEEEESI_SJ_SI_SJ_NS1E_6fusion15FusionCallbacksIS1I_NS1L_17LinCombPerRowBiasISI_fSI_SI_fLi16ELNS_15FloatRoundStyleE2EEESH_S1K_JEEES11_NS12_INS13_ILi1ELi4ELi3EEES16_NSS_INS5_IJS17_S1J_EEENS5_IJS1J_SB_EEEEEEENS4_39AutoVectorizingCopyWithAssumedAlignmentILi128EEENS4_14SM90_TMA_STOREES1V_S1X_NS4_9Copy_AtomIJNS4_17SM90_U32x4_STSM_NENS_6half_tEEEEvEEEvvEEEEvNT_6ParamsE:
[----:B------:R-:W1:Y:S01]  /*0000*/  LDC R1, c[0x0][0x28] ;  /* 0x00000a00ff017b82 */ /* 0x000e620000000800 */
[----:B------:R-:W2:Y:S07]  /*0010*/  S2R R18, SR_TID.X ;  /* 0x0000000000127919 */ /* 0x000eae0000002100 */
[----:B------:R-:W3:Y:S01]  /*0020*/  LDC.64 R4, c[0x0][0x588] ;  /* 0x00016200ff047b82 */ /* 0x000ee20000000a00 */
[----:B------:R-:W-:Y:S01]  /*0030*/  ELECT P0, URZ, PT ;  /* 0x00000000003f782f */ /* 0x000fe20003800000 */
[----:B------:R-:W-:Y:S01]  /*0040*/  BSSY B0, `(.L_x_0) ;  /* 0x0000016000007945 */ /* 0x000fe20003800000 */
[----:B--2---:R-:W-:-:S02]  /*0050*/  SHF.R.U32.HI R0, RZ, 0x5, R18 ;  /* 0x00000005ff007819 */ /* 0x004fc40000011612 */
[----:B------:R-:W-:-:S03]  /*0060*/  SHF.R.U32.HI R6, RZ, 0x7, R18 ;  /* 0x00000007ff067819 */ /* 0x000fc60000011612 */
[----:B------:R-:W2:Y:S04]  /*0070*/  SHFL.IDX PT, R3, R0, RZ, 0x1f ;  /* 0x00001fff00037589 */ /* 0x000ea800000e0000 */
[----:B------:R4:W1:Y:S01]  /*0080*/  SHFL.IDX PT, R7, R6, RZ, 0x1f ;  /* 0x00001fff06077589 */ /* 0x00086200000e0000 */
[----:B--2---:R-:W-:Y:S02]  /*0090*/  ISETP.NE.OR P0, PT, R3, RZ, !P0 ;  /* 0x000000ff0300720c */ /* 0x004fe40004705670 */
[----:B------:R-:W-:-:S11]  /*00a0*/  SHF.R.S32.HI R2, RZ, 0x1f, R3 ;  /* 0x0000001fff027819 */ /* 0x000fd60000011403 */
[----:B-1-34-:R-:W-:Y:S05]  /*00b0*/  @P0 BRA `(.L_x_1) ;  /* 0x0000000000380947 */ /* 0x01afea0003800000 */
[----:B------:R-:W-:Y:S02]  /*00c0*/  ULDC.64 UR4, c[0x0][0x198] ;  /* 0x0000660000047ab9 */ /* 0x000fe40000000a00 */
[----:B------:R-:W-:Y:S02]  /*00d0*/  UIADD3 UR6, UP0, UR4, 0xf0, URZ ;  /* 0x000000f004067890 */ /* 0x000fe4000ff1e03f */
[----:B------:R-:W-:Y:S02]  /*00e0*/  UIADD3 UR8, UP1, UR4, 0x1f0, URZ ;  /* 0x000001f004087890 */ /* 0x000fe4000ff3e03f */
[----:B------:R-:W-:Y:S02]  /*00f0*/  UIADD3 UR10, UP2, UR4, 0x3f0, URZ ;  /* 0x000003f0040a7890 */ /* 0x000fe4000ff5e03f */
[----:B------:R-:W-:Y:S02]  /*0100*/  UIADD3 UR4, UP3, UR4, 0x4f0, URZ ;  /* 0x000004f004047890 */ /* 0x000fe4000ff7e03f */
[----:B------:R-:W-:-:S02]  /*0110*/  UIADD3.X UR7, URZ, UR5, URZ, UP0, !UPT ;  /* 0x000000053f077290 */ /* 0x000fc400087fe43f */
[----:B------:R-:W-:Y:S02]  /*0120*/  UIADD3.X UR9, URZ, UR5, URZ, UP1, !UPT ;  /* 0x000000053f097290 */ /* 0x000fe40008ffe43f */
[----:B------:R-:W-:Y:S02]  /*0130*/  UIADD3.X UR11, URZ, UR5, URZ, UP2, !UPT ;  /* 0x000000053f0b7290 */ /* 0x000fe400097fe43f */
[----:B------:R-:W-:-:S03]  /*0140*/  UIADD3.X UR5, URZ, UR5, URZ, UP3, !UPT ;  /* 0x000000053f057290 */ /* 0x000fc60009ffe43f */
[----:B------:R1:W-:Y:S02]  /*0150*/  UTMACCTL.PF [UR6] ;  /* 0x00000000060079b9 */ /* 0x0003e40008040000 */
[----:B------:R1:W-:Y:S02]  /*0160*/  UTMACCTL.PF [UR8] ;  /* 0x00000000080079b9 */ /* 0x0003e40008040000 */
[----:B------:R1:W-:Y:S02]  /*0170*/  UTMACCTL.PF [UR10] ;  /* 0x000000000a0079b9 */ /* 0x0003e40008040000 */
[----:B------:R1:W-:Y:S02]  /*0180*/  UTMACCTL.PF [UR4] ;  /* 0x00000000040079b9 */ /* 0x0003e40008040000 */
[----:B-1----:R-:W-:Y:S01]  /*0190*/  NOP ;  /* 0x0000000000007918 */ /* 0x002fe20000000000 */
.L_x_1:
[----:B------:R-:W-:Y:S05]  /*01a0*/  BSYNC B0 ;  /* 0x0000000000007941 */ /* 0x000fea0003800000 */
.L_x_0:
[----:B------:R-:W-:Y:S01]  /*01b0*/  ULDC.64 UR4, c[0x0][0x590] ;  /* 0x0001640000047ab9 */ /* 0x000fe20000000a00 */
[----:B------:R-:W-:Y:S01]  /*01c0*/  LEA.HI R2, R2, R3, RZ, 0x2 ;  /* 0x0000000302027211 */ /* 0x000fe200078f10ff */
[----:B------:R-:W-:Y:S01]  /*01d0*/  ULDC.64 UR38, c[0x0][0x208] ;  /* 0x0000820000267ab9 */ /* 0x000fe20000000a00 */
[----:B------:R-:W-:Y:S01]  /*01e0*/  ISETP.NE.U32.AND P1, PT, RZ, UR4, PT ;  /* 0x00000004ff007c0c */ /* 0x000fe2000bf25070 */
[----:B------:R-:W-:Y:S01]  /*01f0*/  IMAD.MOV.U32 R8, RZ, RZ, R4 ;  /* 0x000000ffff087224 */ /* 0x000fe200078e0004 */
[----:B------:R-:W-:Y:S01]  /*0200*/  LOP3.LUT R2, R2, 0xfffffffc, RZ, 0xc0, !PT ;  /* 0xfffffffc02027812 */ /* 0x000fe200078ec0ff */
[----:B------:R-:W-:Y:S01]  /*0210*/  IMAD.MOV.U32 R9, RZ, RZ, R5 ;  /* 0x000000ffff097224 */ /* 0x000fe200078e0005 */
[----:B------:R-:W-:-:S03]  /*0220*/  ISETP.NE.AND.EX P2, PT, RZ, UR5, PT, P1 ;  /* 0x00000005ff007c0c */ /* 0x000fc6000bf45310 */
[--C-:B------:R-:W-:Y:S01]  /*0230*/  IMAD.IADD R3, R3, 0x1, -R2.reuse ;  /* 0x0000000103037824 */ /* 0x100fe200078e0a02 */
[----:B------:R-:W-:-:S09]  /*0240*/  PRMT R2, RZ, 0x7610, R2 ;  /* 0x00007610ff027816 */ /* 0x000fd20000000002 */
[----:B------:R-:W-:Y:S05]  /*0250*/  @P2 BRA `(.L_x_2) ;  /* 0x0000000000302947 */ /* 0x000fea0003800000 */
[----:B------:R-:W-:Y:S02]  /*0260*/  ULDC.64 UR6, c[0x0][0x588] ;  /* 0x0001620000067ab9 */ /* 0x000fe40000000a00 */
[----:B------:R-:W-:-:S04]  /*0270*/  ISETP.NE.U32.AND P0, PT, RZ, UR6, PT ;  /* 0x00000006ff007c0c */ /* 0x000fc8000bf05070 */
[----:B------:R-:W-:-:S13]  /*0280*/  ISETP.NE.AND.EX P0, PT, RZ, UR7, PT, P0 ;  /* 0x00000007ff007c0c */ /* 0x000fda000bf05300 */
[----:B------:R-:W-:Y:S05]  /*0290*/  @!P0 BRA `(.L_x_3) ;  /* 0x0000000000108947 */ /* 0x000fea0003800000 */
[----:B------:R-:W2:Y:S02]  /*02a0*/  LDG.E R2, desc[UR38][R8.64] ;  /* 0x0000002608027981 */ /* 0x000ea4000c1e1900 */
[----:B--2---:R-:W-:Y:S01]  /*02b0*/  FSETP.NEU.AND P3, PT, R2, RZ, PT ;  /* 0x000000ff0200720b */ /* 0x004fe20003f6d000 */
[----:B------:R-:W-:Y:S01]  /*02c0*/  IMAD.MOV.U32 R2, RZ, RZ, 0x1 ;  /* 0x00000001ff027424 */ /* 0x000fe200078e00ff */
[----:B------:R-:W-:Y:S11]  /*02d0*/  BRA `(.L_x_2) ;  /* 0x0000000000107947 */ /* 0x000ff60003800000 */
.L_x_3:
[----:B------:R-:W-:Y:S01]  /*02e0*/  ULDC UR6, c[0x0][0x580] ;  /* 0x0001600000067ab9 */ /* 0x000fe20000000800 */
[----:B------:R-:W-:Y:S01]  /*02f0*/  IMAD.MOV.U32 R2, RZ, RZ, 0x1 ;  /* 0x00000001ff027424 */ /* 0x000fe200078e00ff */
[----:B------:R-:W-:Y:S02]  /*0300*/  FSETP.NEU.AND P3, PT, RZ, UR6, PT ;  /* 0x00000006ff007c0b */ /* 0x000fe4000bf6d000 */
[----:B------:R-:W-:-:S11]  /*0310*/  CS2R R8, SRZ ;  /* 0x0000000000087805 */ /* 0x000fd6000001ff00 */
.L_x_2:
[----:B------:R-:W-:Y:S01]  /*0320*/  ISETP.NE.U32.AND P0, PT, R8, RZ, PT ;  /* 0x000000ff0800720c */ /* 0x000fe20003f05070 */
[----:B------:R-:W-:Y:S01]  /*0330*/  IMAD.MOV.U32 R6, RZ, RZ, 0x1 ;  /* 0x00000001ff067424 */ /* 0x000fe200078e00ff */
[----:B------:R-:W-:Y:S02]  /*0340*/  ISETP.NE.AND.EX P1, PT, RZ, UR5, PT, P1 ;  /* 0x00000005ff007c0c */ /* 0x000fe4000bf25310 */
[----:B------:R-:W-:-:S13]  /*0350*/  ISETP.NE.AND.EX P0, PT, R9, RZ, PT, P0 ;  /* 0x000000ff0900720c */ /* 0x000fda0003f05300 */
[----:B------:R-:W-:Y:S05]  /*0360*/  @P0 BRA P1, `(.L_x_4) ;  /* 0x0000000000300947 */ /* 0x000fea0000800000 */
[----:B------:R-:W-:Y:S02]  /*0370*/  ISETP.NE.U32.AND P1, PT, RZ, UR4, PT ;  /* 0x00000004ff007c0c */ /* 0x000fe4000bf25070 */
[----:B------:R-:W-:Y:S02]  /*0380*/  ISETP.NE.U32.AND P0, PT, R8, RZ, PT ;  /* 0x000000ff0800720c */ /* 0x000fe40003f05070 */
[----:B------:R-:W-:Y:S02]  /*0390*/  ISETP.NE.AND.EX P1, PT, RZ, UR5, PT, P1 ;  /* 0x00000005ff007c0c */ /* 0x000fe4000bf25310 */
[----:B------:R-:W-:Y:S02]  /*03a0*/  PRMT R2, R2, 0x9910, RZ ;  /* 0x0000991002027816 */ /* 0x000fe400000000ff */
[----:B------:R-:W-:Y:S02]  /*03b0*/  ISETP.NE.AND.EX P0, PT, R9, RZ, PT, P0 ;  /* 0x000000ff0900720c */ /* 0x000fe40003f05300 */
[----:B------:R-:W-:-:S02]  /*03c0*/  ISETP.NE.AND P4, PT, R2, RZ, PT ;  /* 0x000000ff0200720c */ /* 0x000fc40003f85270 */
[----:B------:R-:W-:Y:S02]  /*03d0*/  SEL R9, RZ, 0xffffffff, P3 ;  /* 0xffffffffff097807 */ /* 0x000fe40001800000 */
[----:B------:R-:W-:-:S04]  /*03e0*/  SEL R2, RZ, 0xffffffff, P0 ;  /* 0xffffffffff027807 */ /* 0x000fc80000000000 */
[----:B------:R-:W-:-:S04]  /*03f0*/  @P1 SEL R9, R2, R9, !P4 ;  /* 0x0000000902091207 */ /* 0x000fc80006000000 */
[----:B------:R-:W-:-:S04]  /*0400*/  LOP3.LUT R9, R9, 0x1, RZ, 0xc0, !PT ;  /* 0x0000000109097812 */ /* 0x000fc800078ec0ff */
[----:B------:R-:W-:-:S04]  /*0410*/  ISETP.NE.U32.AND P0, PT, R9, 0x1, PT ;  /* 0x000000010900780c */ /* 0x000fc80003f05070 */
[----:B------:R-:W-:-:S09]  /*0420*/  SEL R6, RZ, 0x1, !P0 ;  /* 0x00000001ff067807 */ /* 0x000fd20004000000 */
.L_x_4:
[----:B------:R-:W1:Y:S02]  /*0430*/  SHFL.IDX PT, R2, R0, RZ, 0x1f ;  /* 0x00001fff00027589 */ /* 0x000e6400000e0000 */
[----:B-1----:R-:W-:-:S13]  /*0440*/  ISETP.NE.AND P0, PT, R2, RZ, PT ;  /* 0x000000ff0200720c */ /* 0x002fda0003f05270 */
[----:B------:R-:W-:Y:S05]  /*0450*/  @P0 BRA `(.L_x_5) ;  /* 0x0000000000cc0947 */ /* 0x000fea0003800000 */
[----:B------:R-:W-:Y:S01]  /*0460*/  ELECT P0, URZ, PT ;  /* 0x00000000003f782f */ /* 0x000fe20003800000 */
[----:B------:R-:W-:-:S12]  /*0470*/  BSSY B0, `(.L_x_5) ;  /* 0x0000031000007945 */ /* 0x000fd80003800000 */
[----:B------:R-:W-:Y:S05]  /*0480*/  @!P0 BRA `(.L_x_6) ;  /* 0x0000000000bc8947 */ /* 0x000fea0003800000 */
[----:B------:R-:W1:Y:S01]  /*0490*/  S2UR UR8, SR_CgaCtaId ;  /* 0x00000000000879c3 */ /* 0x000e620000008800 */
[----:B------:R-:W-:Y:S01]  /*04a0*/  UMOV UR4, 0x400 ;  /* 0x0000040000047882 */ /* 0x000fe20000000000 */
[----:B------:R-:W-:Y:S01]  /*04b0*/  UMOV UR5, 0x1 ;  /* 0x0000000100057882 */ /* 0x000fe20000000000 */
[----:B------:R-:W-:Y:S02]  /*04c0*/  UMOV UR6, 0x100 ;  /* 0x0000010000067882 */ /* 0x000fe40000000000 */
[----:B------:R-:W-:-:S04]  /*04d0*/  UIADD3 UR6, -UR6, 0x100000, URZ ;  /* 0x0010000006067890 */ /* 0x000fc8000fffe13f */
[----:B------:R-:W-:Y:S02]  /*04e0*/  USHF.L.U32 UR7, UR6, 0xb, URZ ;  /* 0x0000000b06077899 */ /* 0x000fe4000800063f */
[----:B------:R-:W-:Y:S02]  /*04f0*/  USHF.L.U32 UR6, UR6, 0x1, URZ ;  /* 0x0000000106067899 */ /* 0x000fe4000800063f */
[----:B-1----:R-:W-:Y:S02]  /*0500*/  ULEA UR8, UR8, UR4, 0x18 ;  /* 0x0000000408087291 */ /* 0x002fe4000f8ec03f */
[----:B------:R-:W-:-:S04]  /*0510*/  UIADD3 UR4, -UR5, 0x100000, URZ ;  /* 0x0010000005047890 */ /* 0x000fc8000fffe13f */
[----:B------:R-:W-:Y:S02]  /*0520*/  USHF.L.U32 UR5, UR4, 0xb, URZ ;  /* 0x0000000b04057899 */ /* 0x000fe4000800063f */
[----:B------:R-:W-:Y:S01]  /*0530*/  USHF.L.U32 UR4, UR4, 0x1, URZ ;  /* 0x0000000104047899 */ /* 0x000fe2000800063f */
[----:B------:R-:W1:Y:S11]  /*0540*/  FENCE.VIEW.ASYNC.S ;  /* 0x00000000000073c6 */ /* 0x000e760000000000 */
[----:B-1----:R1:W2:Y:S01]  /*0550*/  SYNCS.EXCH.64 URZ, [UR8], UR4 ;  /* 0x00000004083f75b2 */ /* 0x0022a20008000100 */
[----:B------:R1:W3:Y:S01]  /*0560*/  SYNCS.EXCH.64 URZ, [UR8+0x88], UR6 ;  /* 0x00008806083f75b2 */ /* 0x0002e20008000100 */
[----:B------:R1:W4:Y:S01]  /*0570*/  SYNCS.EXCH.64 URZ, [UR8+0x8], UR4 ;  /* 0x00000804083f75b2 */ /* 0x0003220008000100 */
[----:B------:R1:W1:Y:S01]  /*0580*/  SYNCS.EXCH.64 URZ, [UR8+0x90], UR6 ;  /* 0x00009006083f75b2 */ /* 0x0002620008000100 */
        /* <DEDUP_REMOVED lines=30> */
[----:B--234-:R-:W-:Y:S01]  /*0770*/  NOP ;  /* 0x0000000000007918 */ /* 0x01cfe20000000000 */
.L_x_6:
[----:B-1----:R-:W-:Y:S05]  /*0780*/  BSYNC B0 ;  /* 0x0000000000007941 */ /* 0x002fea0003800000 */
.L_x_5:
[----:B------:R-:W1:Y:S01]  /*0790*/  SHFL.IDX PT, R8, R0, RZ, 0x1f ;  /* 0x00001fff00087589 */ /* 0x000e6200000e0000 */
[----:B------:R-:W2:Y:S01]  /*07a0*/  LDC R2, c[0x0][0x904] ;  /* 0x00024100ff027b82 */ /* 0x000ea20000000800 */
[----:B------:R-:W-:Y:S01]  /*07b0*/  NOP ;  /* 0x0000000000007918 */ /* 0x000fe20000000000 */
[----:B-1----:R-:W-:-:S13]  /*07c0*/  ISETP.NE.AND P0, PT, R8, RZ, PT ;  /* 0x000000ff0800720c */ /* 0x002fda0003f05270 */
[----:B------:R-:W-:Y:S05]  /*07d0*/  @P0 BRA `(.L_x_7) ;  /* 0x0000000000480947 */ /* 0x000fea0003800000 */
[----:B------:R-:W1:Y:S01]  /*07e0*/  S2UR UR5, SR_CgaCtaId ;  /* 0x00000000000579c3 */ /* 0x000e620000008800 */
[----:B------:R-:W-:Y:S01]  /*07f0*/  UMOV UR4, 0x400 ;  /* 0x0000040000047882 */ /* 0x000fe20000000000 */
[----:B------:R-:W-:Y:S01]  /*0800*/  UMOV UR6, 0x20 ;  /* 0x0000002000067882 */ /* 0x000fe20000000000 */
[----:B------:R-:W-:Y:S01]  /*0810*/  UMOV UR7, 0x100 ;  /* 0x0000010000077882 */ /* 0x000fe20000000000 */
[----:B------:R-:W-:Y:S01]  /*0820*/  ELECT P0, URZ, PT ;  /* 0x00000000003f782f */ /* 0x000fe20003800000 */
[----:B-1----:R-:W-:Y:S02]  /*0830*/  ULEA UR8, UR5, UR4, 0x18 ;  /* 0x0000000405087291 */ /* 0x002fe4000f8ec03f */
[----:B------:R-:W-:-:S04]  /*0840*/  UIADD3 UR4, -UR6, 0x100000, URZ ;  /* 0x0010000006047890 */ /* 0x000fc8000fffe13f */
[----:B------:R-:W-:Y:S02]  /*0850*/  USHF.L.U32 UR5, UR4, 0xb, URZ ;  /* 0x0000000b04057899 */ /* 0x000fe4000800063f */
[----:B------:R-:W-:Y:S02]  /*0860*/  USHF.L.U32 UR4, UR4, 0x1, URZ ;  /* 0x0000000104047899 */ /* 0x000fe4000800063f */
[----:B------:R-:W-:-:S04]  /*0870*/  UIADD3 UR6, -UR7, 0x100000, URZ ;  /* 0x0010000007067890 */ /* 0x000fc8000fffe13f */
[----:B------:R-:W-:Y:S02]  /*0880*/  USHF.L.U32 UR7, UR6, 0xb, URZ ;  /* 0x0000000b06077899 */ /* 0x000fe4000800063f */
[----:B------:R-:W-:Y:S01]  /*0890*/  USHF.L.U32 UR6, UR6, 0x1, URZ ;  /* 0x0000000106067899 */ /* 0x000fe2000800063f */
[----:B------:R-:W1:Y:S03]  /*08a0*/  FENCE.VIEW.ASYNC.S ;  /* 0x00000000000073c6 */ /* 0x000e660000000000 */
[----:B-1----:R1:W3:Y:S08]  /*08b0*/  SYNCS.EXCH.64 URZ, [UR8+0x110], UR4 ;  /* 0x00011004083f75b2 */ /* 0x0022f00008000100 */
[----:B------:R1:W4:Y:S01]  /*08c0*/  SYNCS.EXCH.64 URZ, [UR8+0x120], UR6 ;  /* 0x00012006083f75b2 */ /* 0x0003220008000100 */
[----:B------:R1:W1:Y:S01]  /*08d0*/  SYNCS.EXCH.64 URZ, [UR8+0x118], UR4 ;  /* 0x00011804083f75b2 */ /* 0x0002620008000100 */
[----:B------:R1:W1:Y:S01]  /*08e0*/  SYNCS.EXCH.64 URZ, [UR8+0x128], UR6 ;  /* 0x00012806083f75b2 */ /* 0x0002620008000100 */
[----:B------:R-:W-:Y:S01]  /*08f0*/  NOP ;  /* 0x0000000000007918 */ /* 0x000fe20000000000 */
.L_x_7:
[----:B------:R-:W5:Y:S01]  /*0900*/  SHFL.IDX PT, R0, R0, RZ, 0x1f ;  /* 0x00001fff00007589 */ /* 0x000f6200000e0000 */
[----:B--2---:R-:W-:Y:S02]  /*0910*/  ISETP.NE.AND P6, PT, R2, 0x1, PT ;  /* 0x000000010200780c */ /* 0x004fe40003fc5270 */
[----:B------:R-:W-:Y:S01]  /*0920*/  ELECT P0, URZ, PT ;  /* 0x00000000003f782f */ /* 0x000fe20003800000 */
[----:B------:R-:W2:Y:S01]  /*0930*/  S2UR UR42, SR_CgaCtaId ;  /* 0x00000000002a79c3 */ /* 0x000ea20000008800 */
[----:B------:R-:W3:Y:S01]  /*0940*/  S2R R12, SR_CTAID.Y ;  /* 0x00000000000c7919 */ /* 0x000ee20000002600 */
[----:B-1----:R-:W-:Y:S01]  /*0950*/  UMOV UR4, 0x20 ;  /* 0x0000002000047882 */ /* 0x002fe20000000000 */
[----:B------:R-:W-:Y:S01]  /*0960*/  ISETP.NE.AND P3, PT, R3, RZ, PT ;  /* 0x000000ff0300720c */ /* 0x000fe20003f65270 */
[----:B------:R-:W-:Y:S01]  /*0970*/  NOP ;  /* 0x0000000000007918 */ /* 0x000fe20000000000 */
[----:B------:R-:W1:Y:S01]  /*0980*/  S2R R8, SR_CTAID.X ;  /* 0x0000000000087919 */ /* 0x000e620000002500 */
[----:B------:R-:W-:Y:S01]  /*0990*/  ISETP.NE.AND P4, PT, R7, RZ, PT ;  /* 0x000000ff0700720c */ /* 0x000fe20003f85270 */
[----:B------:R-:W-:Y:S01]  /*09a0*/  UMOV UR41, 0x1 ;  /* 0x0000000100297882 */ /* 0x000fe20000000000 */
[----:B------:R-:W-:-:S02]  /*09b0*/  P2R R9, PR, RZ, 0x40 ;  /* 0x00000040ff097803 */ /* 0x000fc40000000000 */
[----:B------:R-:W1:Y:S01]  /*09c0*/  @P6 LDC R17, c[0x0][0x10] ;  /* 0x00000400ff116b82 */ /* 0x000e620000000800 */
[----:B------:R-:W-:Y:S02]  /*09d0*/  @P6 IMAD.MOV.U32 R11, RZ, RZ, RZ ;  /* 0x000000ffff0b6224 */ /* 0x000fe400078e00ff */
[----:B------:R-:W-:-:S05]  /*09e0*/  @P6 IMAD.MOV.U32 R9, RZ, RZ, RZ ;  /* 0x000000ffff096224 */ /* 0x000fca00078e00ff */
[----:B------:R-:W4:Y:S01]  /*09f0*/  @!P6 LDC R13, c[0x0][0xc] ;  /* 0x00000300ff0deb82 */ /* 0x000f220000000800 */
[----:B-----5:R-:W-:Y:S02]  /*0a00*/  ISETP.NE.OR P1, PT, R0, RZ, !P0 ;  /* 0x000000ff0000720c */ /* 0x020fe40004725670 */
[----:B------:R-:W-:-:S04]  /*0a10*/  ISETP.EQ.OR P0, PT, R3, 0x3, !P3 ;  /* 0x000000030300780c */ /* 0x000fc80005f02670 */
[C---:B------:R-:W-:Y:S01]  /*0a20*/  ISETP.EQ.AND P0, PT, R7.reuse, RZ, P0 ;  /* 0x000000ff0700720c */ /* 0x040fe20000702270 */
[----:B------:R-:W-:-:S03]  /*0a30*/  VIADD R7, R7, 0xffffffff ;  /* 0xffffffff07077836 */ /* 0x000fc60000000000 */
[----:B------:R-:W-:Y:S01]  /*0a40*/  SEL R19, RZ, 0x1, !P0 ;  /* 0x00000001ff137807 */ /* 0x000fe20004000000 */
[----:B---3--:R-:W-:Y:S02]  /*0a50*/  @P6 IMAD.MOV.U32 R10, RZ, RZ, R12 ;  /* 0x000000ffff0a6224 */ /* 0x008fe400078e000c */
[----:B------:R-:W-:Y:S01]  /*0a60*/  VOTEU.ALL UP0, P1 ;  /* 0x00000000003f7886 */ /* 0x000fe20000800000 */
[----:B------:R-:W-:Y:S01]  /*0a70*/  VOTEU.ALL UP1, P1 ;  /* 0x00000000003f7886 */ /* 0x000fe20000820000 */
[----:B------:R-:W-:Y:S01]  /*0a80*/  ISETP.GE.U32.AND P5, PT, R7, 0x2, PT ;  /* 0x000000020700780c */ /* 0x000fe20003fa6070 */
[----:B-1----:R-:W-:Y:S02]  /*0a90*/  @P6 IMAD.WIDE.U32 R16, R8, R17, R10 ;  /* 0x0000001108106225 */ /* 0x002fe400078e000a */
[----:B------:R-:W-:Y:S01]  /*0aa0*/  @!UP0 UMOV UR6, 0x400 ;  /* 0x0000040000068882 */ /* 0x000fe20000000000 */
[----:B------:R-:W-:-:S04]  /*0ab0*/  @!UP0 UIADD3 UR4, -UR4, 0x100000, URZ ;  /* 0x0010000004048890 */ /* 0x000fc8000fffe13f */
[----:B------:R-:W-:Y:S02]  /*0ac0*/  @!UP0 USHF.L.U32 UR5, UR4, 0xb, URZ ;  /* 0x0000000b04058899 */ /* 0x000fe4000800063f */
[----:B------:R-:W-:Y:S01]  /*0ad0*/  @!UP0 USHF.L.U32 UR4, UR4, 0x1, URZ ;  /* 0x0000000104048899 */ /* 0x000fe2000800063f */
[----:B------:R-:W-:Y:S01]  /*0ae0*/  @P6 IMAD.IADD R17, R17, 0x1, R9 ;  /* 0x0000000111116824 */ /* 0x000fe200078e0209 */
[----:B--2---:R-:W-:Y:S01]  /*0af0*/  @!UP0 ULEA UR8, UR42, UR6, 0x18 ;  /* 0x000000062a088291 */ /* 0x004fe2000f8ec03f */
[----:B------:R-:W-:Y:S01]  /*0b00*/  @!P6 IMAD.MOV.U32 R10, RZ, RZ, R12 ;  /* 0x000000ffff0ae224 */ /* 0x000fe200078e000c */
[----:B------:R-:W-:Y:S01]  /*0b10*/  VOTEU.ALL UP0, P1 ;  /* 0x00000000003f7886 */ /* 0x000fe20000800000 */
[----:B------:R-:W-:Y:S01]  /*0b20*/  ULDC UR6, c[0x0][0xc] ;  /* 0x0000030000067ab9 */ /* 0x000fe20000000800 */
[----:B------:R-:W-:Y:S01]  /*0b30*/  ULDC UR7, c[0x0][0x10] ;  /* 0x0000040000077ab9 */ /* 0x000fe20000000800 */
[----:B------:R-:W-:Y:S01]  /*0b40*/  ISETP.EQ.AND P1, PT, R3, 0x2, !P4 ;  /* 0x000000020300780c */ /* 0x000fe20006722270 */
[----:B------:R-:W-:Y:S01]  /*0b50*/  IMAD.MOV.U32 R9, RZ, RZ, RZ ;  /* 0x000000ffff097224 */ /* 0x000fe200078e00ff */
[----:B------:R-:W-:-:S02]  /*0b60*/  SEL R19, R19, 0x2, P5 ;  /* 0x0000000213137807 */ /* 0x000fc40002800000 */
[----:B------:R-:W-:Y:S01]  /*0b70*/  SEL R0, RZ, 0x1, !P1 ;  /* 0x00000001ff007807 */ /* 0x000fe20004800000 */
[----:B----4-:R-:W-:Y:S01]  /*0b80*/  @!P6 IMAD.WIDE.U32 R12, R13, R10, R8 ;  /* 0x0000000a0d0ce225 */ /* 0x010fe200078e0008 */
[----:B------:R-:W1:Y:S02]  /*0b90*/  FENCE.VIEW.ASYNC.S ;  /* 0x00000000000073c6 */ /* 0x000e640000000000 */
[----:B-1----:R-:W1:Y:S01]  /*0ba0*/  @!UP0 SYNCS.EXCH.64 URZ, [UR8+0x130], UR4 ;  /* 0x00013004083f85b2 */ /* 0x002e620008000100 */
[----:B------:R-:W-:Y:S01]  /*0bb0*/  SEL R0, R0, 0x2, P5 ;  /* 0x0000000200007807 */ /* 0x000fe20002800000 */
[----:B------:R-:W-:Y:S02]  /*0bc0*/  @!P6 IMAD.MOV.U32 R16, RZ, RZ, R12 ;  /* 0x000000ffff10e224 */ /* 0x000fe400078e000c */
[----:B------:R-:W-:Y:S01]  /*0bd0*/  @!P6 IMAD.MOV.U32 R17, RZ, RZ, R13 ;  /* 0x000000ffff11e224 */ /* 0x000fe200078e000d */
[----:B------:R2:W1:Y:S01]  /*0be0*/  @!UP1 SYNCS.EXCH.64 URZ, [UR8+0x138], UR4 ;  /* 0x00013804083f95b2 */ /* 0x0004620008000100 */
[----:B------:R-:W-:Y:S01]  /*0bf0*/  NOP ;  /* 0x0000000000007918 */ /* 0x000fe20000000000 */
[----:B--2---:R-:W-:-:S03]  /*0c00*/  UIMAD.WIDE.U32 UR4, UR6, UR7, URZ ;  /* 0x00000007060472a5 */ /* 0x004fc6000f8e003f */
[----:B------:R-:W-:Y:S02]  /*0c10*/  ULDC UR6, c[0x0][0x14] ;  /* 0x0000050000067ab9 */ /* 0x000fe40000000800 */
[----:B------:R-:W-:Y:S02]  /*0c20*/  UIMAD.WIDE.U32 UR36, UR4, UR6, URZ ;  /* 0x00000006042472a5 */ /* 0x000fe4000f8e003f */
[----:B------:R-:W-:-:S04]  /*0c30*/  UIMAD UR40, UR5, UR6, URZ ;  /* 0x00000006052872a4 */ /* 0x000fc8000f8e023f */
[----:B------:R-:W-:Y:S01]  /*0c40*/  UIADD3 UR40, UR37, UR40, URZ ;  /* 0x0000002825287290 */ /* 0x000fe2000fffe03f */
[----:B-1----:R-:W-:Y:S06]  /*0c50*/  BAR.SYNC.DEFER_BLOCKING 0x0 ;  /* 0x0000000000007b1d */ /* 0x002fec0000010000 */
[----:B------:R-:W-:Y:S05]  /*0c60*/  @!P4 BRA `(.L_x_8) ;  /* 0x000000400064c947 */ /* 0x000fea0003800000 */
[----:B------:R-:W-:-:S13]  /*0c70*/  ISETP.GT.U32.AND P0, PT, R7, 0x1, PT ;  /* 0x000000010700780c */ /* 0x000fda0003f04070 */
[----:B------:R-:W-:Y:S05]  /*0c80*/  @P0 EXIT ;  /* 0x000000000000094d */ /* 0x000fea0003800000 */
[----:B------:R-:W-:Y:S01]  /*0c90*/  ULDC.64 UR4, c[0x0][0x8f8] ;  /* 0x00023e0000047ab9 */ /* 0x000fe20000000a00 */
[----:B------:R-:W-:Y:S01]  /*0ca0*/  UMOV UR47, 0xffffffff ;  /* 0xffffffff002f7882 */ /* 0x000fe20000000000 */
[----:B------:R-:W-:Y:S01]  /*0cb0*/  ISETP.GE.U32.AND P0, PT, R16, UR4, PT ;  /* 0x0000000410007c0c */ /* 0x000fe2000bf06070 */
[----:B------:R-:W-:Y:S01]  /*0cc0*/  IMAD.MOV.U32 R90, RZ, RZ, -0x1 ;  /* 0xffffffffff5a7424 */ /* 0x000fe200078e00ff */
[----:B------:R-:W-:Y:S01]  /*0cd0*/  PRMT R22, RZ, 0x7610, R22 ;  /* 0x00007610ff167816 */ /* 0x000fe20000000016 */
[----:B------:R-:W-:Y:S01]  /*0ce0*/  IMAD.MOV.U32 R91, RZ, RZ, -0x1 ;  /* 0xffffffffff5b7424 */ /* 0x000fe200078e00ff */
[----:B------:R-:W-:Y:S02]  /*0cf0*/  ISETP.GE.U32.AND.EX P0, PT, R17, UR5, PT, P0 ;  /* 0x0000000511007c0c */ /* 0x000fe4000bf06100 */
[----:B------:R-:W-:-:S11]  /*0d00*/  PRMT R3, RZ, 0x7610, R3 ;  /* 0x00007610ff037816 */ /* 0x000fd60000000003 */
[----:B------:R-:W-:Y:S05]  /*0d10*/  @P0 BRA `(.L_x_9) ;  /* 0x00000004005c0947 */ /* 0x000fea0003800000 */
[----:B------:R-:W1:Y:S01]  /*0d20*/  LDC.64 R14, c[0x0][0x8d0] ;  /* 0x00023400ff0e7b82 */ /* 0x000e620000000a00 */
[----:B------:R-:W-:Y:S02]  /*0d30*/  IMAD.MOV.U32 R4, RZ, RZ, R16 ;  /* 0x000000ffff047224 */ /* 0x000fe400078e0010 */
[----:B------:R-:W-:-:S05]  /*0d40*/  IMAD.MOV.U32 R5, RZ, RZ, R17 ;  /* 0x000000ffff057224 */ /* 0x000fca00078e0011 */
[----:B------:R-:W2:Y:S08]  /*0d50*/  LDC R20, c[0x0][0x8d8] ;  /* 0x00023600ff147b82 */ /* 0x000eb00000000800 */
[----:B------:R-:W3:Y:S01]  /*0d60*/  LDC.64 R24, c[0x0][0x8c8] ;  /* 0x00023200ff187b82 */ /* 0x000ee20000000a00 */
[----:B-1----:R-:W-:-:S04]  /*0d70*/  ISETP.NE.U32.AND P0, PT, R14, RZ, PT ;  /* 0x000000ff0e00720c */ /* 0x002fc80003f05070 */
[----:B------:R-:W-:-:S13]  /*0d80*/  ISETP.NE.AND.EX P0, PT, R15, RZ, PT, P0 ;  /* 0x000000ff0f00720c */ /* 0x000fda0003f05300 */
[----:B--23--:R-:W-:Y:S05]  /*0d90*/  @!P0 BRA `(.L_x_10) ;  /* 0x0000000000288947 */ /* 0x00cfea0003800000 */
[----:B------:R-:W1:Y:S02]  /*0da0*/  LDC R3, c[0x0][0x8dc] ;  /* 0x00023700ff037b82 */ /* 0x000e640000000800 */
[----:B-1----:R-:W-:-:S05]  /*0db0*/  IADD3 R3, P0, R16, R3, RZ ;  /* 0x0000000310037210 */ /* 0x002fca0007f1e0ff */
[----:B------:R-:W-:-:S04]  /*0dc0*/  IMAD.X R11, RZ, RZ, R17, P0 ;  /* 0x000000ffff0b7224 */ /* 0x000fc800000e0611 */
[----:B------:R-:W-:-:S04]  /*0dd0*/  IMAD.WIDE.U32 R4, R11, R14, RZ ;  /* 0x0000000e0b047225 */ /* 0x000fc800078e00ff */
[----:B------:R-:W-:-:S04]  /*0de0*/  IMAD.WIDE.U32 R6, P0, R3, R15, R4 ;  /* 0x0000000f03067225 */ /* 0x000fc80007800004 */
[----:B------:R-:W-:-:S04]  /*0df0*/  IMAD.WIDE.U32 R4, R3, R14, RZ ;  /* 0x0000000e03047225 */ /* 0x000fc800078e00ff */
[----:B------:R-:W-:Y:S01]  /*0e00*/  IMAD.X R13, RZ, RZ, RZ, P0 ;  /* 0x000000ffff0d7224 */ /* 0x000fe200000e06ff */
[----:B------:R-:W-:Y:S01]  /*0e10*/  IADD3 RZ, P0, R5, R6, RZ ;  /* 0x0000000605ff7210 */ /* 0x000fe20007f1e0ff */
[----:B------:R-:W-:-:S04]  /*0e20*/  IMAD.MOV.U32 R12, RZ, RZ, R7 ;  /* 0x000000ffff0c7224 */ /* 0x000fc800078e0007 */
[----:B------:R-:W-:-:S08]  /*0e30*/  IMAD.WIDE.U32.X R4, R11, R15, R12, P0 ;  /* 0x0000000f0b047225 */ /* 0x000fd000000e040c */
.L_x_10:
[-CC-:B------:R-:W-:Y:S01]  /*0e40*/  SHF.R.U64 R29, R4, R20.reuse, R5.reuse ;  /* 0x00000014041d7219 */ /* 0x180fe20000001205 */
[----:B------:R-:W1:Y:S01]  /*0e50*/  LDC.64 R26, c[0x0][0x8e8] ;  /* 0x00023a00ff1a7b82 */ /* 0x000e620000000a00 */
[----:B------:R-:W-:Y:S01]  /*0e60*/  SHF.R.U32.HI R3, RZ, R20, R5 ;  /* 0x00000014ff037219 */ /* 0x000fe20000011605 */
[----:B------:R-:W-:Y:S01]  /*0e70*/  ULDC UR4, c[0x0][0x150] ;  /* 0x0000540000047ab9 */ /* 0x000fe20000000800 */
[----:B------:R-:W-:Y:S01]  /*0e80*/  IADD3 R7, P0, RZ, -R29, RZ ;  /* 0x8000001dff077210 */ /* 0x000fe20007f1e0ff */
[----:B------:R-:W-:-:S04]  /*0e90*/  IMAD.MOV.U32 R11, RZ, RZ, -0x1 ;  /* 0xffffffffff0b7424 */ /* 0x000fc800078e00ff */
[----:B------:R-:W2:Y:S01]  /*0ea0*/  LDC R12, c[0x0][0x8c0] ;  /* 0x00023000ff0c7b82 */ /* 0x000ea20000000800 */
[----:B------:R-:W-:Y:S02]  /*0eb0*/  IMAD.X R3, RZ, RZ, ~R3, P0 ;  /* 0x000000ffff037224 */ /* 0x000fe400000e0e03 */
[----:B------:R-:W-:-:S04]  /*0ec0*/  IMAD.WIDE.U32 R4, R7, R24, R16 ;  /* 0x0000001807047225 */ /* 0x000fc800078e0010 */
[----:B------:R-:W-:Y:S01]  /*0ed0*/  IMAD R6, R3, R24, RZ ;  /* 0x0000001803067224 */ /* 0x000fe200078e02ff */
[----:B------:R-:W3:Y:S01]  /*0ee0*/  LDC R20, c[0x0][0x8b0] ;  /* 0x00022c00ff147b82 */ /* 0x000ee20000000800 */
[----:B------:R-:W-:Y:S02]  /*0ef0*/  I2FP.F32.U32 R3, R8 ;  /* 0x0000000800037245 */ /* 0x000fe40000201000 */
[----:B------:R-:W-:-:S03]  /*0f00*/  IMAD R7, R7, R25, R6 ;  /* 0x0000001907077224 */ /* 0x000fc600078e0206 */
[----:B------:R-:W-:Y:S01]  /*0f10*/  FMUL R3, R3, UR4 ;  /* 0x0000000403037c20 */ /* 0x000fe20008400000 */
[----:B------:R-:W-:Y:S01]  /*0f20*/  IMAD.IADD R7, R5, 0x1, R7 ;  /* 0x0000000105077824 */ /* 0x000fe200078e0207 */
[----:B------:R-:W4:Y:S01]  /*0f30*/  LDC R13, c[0x0][0x148] ;  /* 0x00005200ff0d7b82 */ /* 0x000f220000000800 */
[----:B-1----:R-:W-:Y:S01]  /*0f40*/  ISETP.NE.U32.AND P0, PT, R26, RZ, PT ;  /* 0x000000ff1a00720c */ /* 0x002fe20003f05070 */
[----:B------:R-:W-:Y:S02]  /*0f50*/  ULDC UR4, c[0x0][0x154] ;  /* 0x0000550000047ab9 */ /* 0x000fe40000000800 */
[----:B------:R-:W1:Y:S01]  /*0f60*/  F2I.U32.TRUNC.NTZ R3, R3 ;  /* 0x0000000300037305 */ /* 0x000e62000020f000 */
[----:B------:R-:W-:-:S03]  /*0f70*/  ISETP.NE.AND.EX P0, PT, R27, RZ, PT, P0 ;  /* 0x000000ff1b00720c */ /* 0x000fc60003f05300 */
[----:B------:R-:W5:Y:S01]  /*0f80*/  LDC R5, c[0x0][0x144] ;  /* 0x00005100ff057b82 */ /* 0x000f620000000800 */
[--C-:B--2---:R-:W-:Y:S02]  /*0f90*/  SHF.R.U64 R14, R4, R12, R7.reuse ;  /* 0x0000000c040e7219 */ /* 0x104fe40000001207 */
[----:B------:R-:W-:Y:S02]  /*0fa0*/  I2FP.F32.U32 R4, R10 ;  /* 0x0000000a00047245 */ /* 0x000fe40000201000 */
[----:B------:R-:W-:-:S03]  /*0fb0*/  SHF.R.U32.HI R7, RZ, R12, R7 ;  /* 0x0000000cff077219 */ /* 0x000fc60000011607 */
[----:B------:R-:W2:Y:S01]  /*0fc0*/  LDC R21, c[0x0][0x8a8] ;  /* 0x00022a00ff157b82 */ /* 0x000ea20000000800 */
[-CC-:B---3--:R-:W-:Y:S01]  /*0fd0*/  SHF.R.U64 R28, R14, R20.reuse, R7.reuse ;  /* 0x000000140e1c7219 */ /* 0x188fe20000001207 */
[----:B------:R-:W-:Y:S01]  /*0fe0*/  FMUL R4, R4, UR4 ;  /* 0x0000000404047c20 */ /* 0x000fe20008400000 */
[----:B------:R-:W-:Y:S01]  /*0ff0*/  SHF.R.U32.HI R6, RZ, R20, R7 ;  /* 0x00000014ff067219 */ /* 0x000fe20000011607 */
[----:B------:R-:W-:Y:S01]  /*1000*/  ULDC UR4, c[0x0][0x900] ;  /* 0x0002400000047ab9 */ /* 0x000fe20000000800 */
[----:B-1----:R-:W-:Y:S01]  /*1010*/  IMAD.MOV R3, RZ, RZ, -R3 ;  /* 0x000000ffff037224 */ /* 0x002fe200078e0a03 */
[----:B------:R-:W-:Y:S01]  /*1020*/  SHF.L.U32 R11, R11, UR4, RZ ;  /* 0x000000040b0b7c19 */ /* 0x000fe200080006ff */
[----:B------:R1:W3:Y:S01]  /*1030*/  F2I.U32.TRUNC.NTZ R12, R4 ;  /* 0x00000004000c7305 */ /* 0x0002e2000020f000 */
[----:B------:R-:W2:Y:S01]  /*1040*/  LDC R23, c[0x0][0x8f0] ;  /* 0x00023c00ff177b82 */ /* 0x000ea20000000800 */
[--C-:B------:R-:W-:Y:S02]  /*1050*/  SHF.R.U64 R20, R28, UR4, R6.reuse ;  /* 0x000000041c147c19 */ /* 0x100fe40008001206 */
[----:B------:R-:W-:-:S05]  /*1060*/  SHF.R.U32.HI R6, RZ, UR4, R6 ;  /* 0x00000004ff067c19 */ /* 0x000fca0008011606 */
[----:B------:R-:W2:Y:S01]  /*1070*/  LDC R24, c[0x0][0x8e0] ;  /* 0x00023800ff187b82 */ /* 0x000ea20000000800 */
[----:B-----5:R-:W-:Y:S02]  /*1080*/  IMAD R3, R5, R3, R8 ;  /* 0x0000000305037224 */ /* 0x020fe400078e0208 */
[----:B-1----:R-:W-:Y:S02]  /*1090*/  IMAD.MOV.U32 R4, RZ, RZ, R20 ;  /* 0x000000ffff047224 */ /* 0x002fe400078e0014 */
[----:B------:R-:W-:-:S03]  /*10a0*/  IMAD.MOV.U32 R5, RZ, RZ, R6 ;  /* 0x000000ffff057224 */ /* 0x000fc600078e0006 */
[----:B------:R-:W1:Y:S01]  /*10b0*/  LDC R25, c[0x0][0x8b8] ;  /* 0x00022e00ff197b82 */ /* 0x000e620000000800 */
[----:B---34-:R-:W-:Y:S05]  /*10c0*/  @!P0 BRA `(.L_x_11) ;  /* 0x0000000000288947 */ /* 0x018fea0003800000 */
[----:B------:R-:W3:Y:S02]  /*10d0*/  LDC R9, c[0x0][0x8f4] ;  /* 0x00023d00ff097b82 */ /* 0x000ee40000000800 */
[----:B---3--:R-:W-:-:S05]  /*10e0*/  IADD3 R9, P0, R20, R9, RZ ;  /* 0x0000000914097210 */ /* 0x008fca0007f1e0ff */
        /* <DEDUP_REMOVED lines=8> */
.L_x_11:
[----:B------:R-:W-:Y:S01]  /*1170*/  LOP3.LUT R11, RZ, R11, RZ, 0x33, !PT ;  /* 0x0000000bff0b7212 */ /* 0x000fe200078e33ff */
[----:B------:R-:W-:Y:S01]  /*1180*/  USHF.L.U32 UR4, UR41, UR4, URZ ;  /* 0x0000000429047299 */ /* 0x000fe2000800063f */
[----:B--2---:R-:W-:Y:S01]  /*1190*/  SHF.R.U64 R4, R4, R23, R5 ;  /* 0x0000001704047219 */ /* 0x004fe20000001205 */
[----:B------:R-:W-:Y:S01]  /*11a0*/  VIADD R5, R21, 0xffffffff ;  /* 0xffffffff15057836 */ /* 0x000fe20000000000 */
[----:B------:R-:W-:Y:S01]  /*11b0*/  LOP3.LUT R11, R28, R11, RZ, 0xc0, !PT ;  /* 0x0000000b1c0b7212 */ /* 0x000fe200078ec0ff */
[----:B------:R-:W-:Y:S01]  /*11c0*/  IMAD.MOV R12, RZ, RZ, -R12 ;  /* 0x000000ffff0c7224 */ /* 0x000fe200078e0a0c */
[----:B------:R-:W-:Y:S01]  /*11d0*/  R2UR UR47, R29 ;  /* 0x000000001d2f72ca */ /* 0x000fe200000e0000 */
[----:B------:R-:W-:Y:S01]  /*11e0*/  IMAD.MOV R7, RZ, RZ, -R4 ;  /* 0x000000ffff077224 */ /* 0x000fe200078e0a04 */
[----:B------:R-:W-:Y:S01]  /*11f0*/  LOP3.LUT R5, R14, R5, RZ, 0xc0, !PT ;  /* 0x000000050e057212 */ /* 0x000fe200078ec0ff */
[----:B------:R-:W-:Y:S02]  /*1200*/  IMAD R6, R4, UR4, R11 ;  /* 0x0000000404067c24 */ /* 0x000fe4000f8e020b */
[----:B------:R-:W-:-:S02]  /*1210*/  @P6 IMAD R3, R13, R12, R10 ;  /* 0x0000000c0d036224 */ /* 0x000fc400078e020a */
[----:B------:R-:W-:Y:S02]  /*1220*/  IMAD R4, R7, R24, R20 ;  /* 0x0000001807047224 */ /* 0x000fe400078e0214 */
[----:B-1----:R-:W-:Y:S02]  /*1230*/  IMAD R3, R6, R25, R3 ;  /* 0x0000001906037224 */ /* 0x002fe400078e0203 */
[----:B------:R-:W-:Y:S02]  /*1240*/  IMAD R4, R4, R21, R5 ;  /* 0x0000001504047224 */ /* 0x000fe400078e0205 */
[----:B------:R-:W-:-:S03]  /*1250*/  IMAD.MOV.U32 R5, RZ, RZ, 0x1 ;  /* 0x00000001ff057424 */ /* 0x000fc600078e00ff */
[----:B------:R-:W-:Y:S02]  /*1260*/  SEL R91, R4, R3, !P6 ;  /* 0x00000003045b7207 */ /* 0x000fe40007000000 */
[----:B------:R-:W-:Y:S02]  /*1270*/  SEL R90, R3, R4, !P6 ;  /* 0x00000004035a7207 */ /* 0x000fe40007000000 */
[----:B------:R-:W-:-:S07]  /*1280*/  PRMT R3, R5, 0x7610, R3 ;  /* 0x0000761005037816 */ /* 0x000fce0000000003 */
.L_x_9:
[----:B------:R-:W-:-:S08]  /*1290*/  NOP ;  /* 0x0000000000007918 */ /* 0x000fd00000000000 */
[----:B------:R-:W1:Y:S02]  /*12a0*/  USETMAXREG.TRY_ALLOC.CTAPOOL UP0, 0xe8 ;  /* 0x000000e8000079c8 */ /* 0x000e640008000600 */
[----:B-1----:R-:W-:-:S13]  /*12b0*/  PLOP3.LUT P0, PT, PT, PT, UP0, 0x80, 0x0 ;  /* 0x000000000000781c */ /* 0x002fda0003f0f008 */
[----:B------:R-:W-:Y:S05]  /*12c0*/  @!P0 BRA `(.L_x_9) ;  /* 0xfffffffc00f08947 */ /* 0x000fea000383ffff */
[----:B------:R-:W-:Y:S02]  /*12d0*/  ULDC.64 UR4, c[0x0][0x590] ;  /* 0x0001640000047ab9 */ /* 0x000fe40000000a00 */
[----:B------:R-:W-:-:S04]  /*12e0*/  ISETP.NE.U32.AND P0, PT, RZ, UR4, PT ;  /* 0x00000004ff007c0c */ /* 0x000fc8000bf05070 */
[----:B------:R-:W-:-:S13]  /*12f0*/  ISETP.NE.AND.EX P0, PT, RZ, UR5, PT, P0 ;  /* 0x00000005ff007c0c */ /* 0x000fda000bf05300 */
[----:B------:R-:W-:Y:S05]  /*1300*/  @P0 BRA `(.L_x_12) ;  /* 0x00000000002c0947 */ /* 0x000fea0003800000 */
[----:B------:R-:W-:Y:S02]  /*1310*/  ULDC.64 UR4, c[0x0][0x588] ;  /* 0x0001620000047ab9 */ /* 0x000fe40000000a00 */
[----:B------:R-:W-:-:S04]  /*1320*/  ISETP.NE.U32.AND P0, PT, RZ, UR4, PT ;  /* 0x00000004ff007c0c */ /* 0x000fc8000bf05070 */
[----:B------:R-:W-:-:S13]  /*1330*/  ISETP.NE.AND.EX P0, PT, RZ, UR5, PT, P0 ;  /* 0x00000005ff007c0c */ /* 0x000fda000bf05300 */
[----:B------:R-:W-:Y:S05]  /*1340*/  @!P0 BRA `(.L_x_13) ;  /* 0x0000000000108947 */ /* 0x000fea0003800000 */
[----:B------:R-:W1:Y:S02]  /*1350*/  LDC.64 R4, c[0x0][0x588] ;  /* 0x00016200ff047b82 */ /* 0x000e640000000a00 */
[----:B-1----:R1:W5:Y:S01]  /*1360*/  LDG.E R23, desc[UR38][R4.64] ;  /* 0x0000002604177981 */ /* 0x002362000c1e1900 */
[----:B------:R-:W-:Y:S01]  /*1370*/  IMAD.MOV.U32 R22, RZ, RZ, 0x1 ;  /* 0x00000001ff167424 */ /* 0x000fe200078e00ff */
[----:B------:R-:W-:Y:S06]  /*1380*/  BRA `(.L_x_12) ;  /* 0x00000000000c7947 */ /* 0x000fec0003800000 */
.L_x_13:
[----:B------:R-:W-:Y:S01]  /*1390*/  ULDC UR4, c[0x0][0x580] ;  /* 0x0001600000047ab9 */ /* 0x000fe20000000800 */
[----:B------:R-:W-:Y:S02]  /*13a0*/  IMAD.MOV.U32 R22, RZ, RZ, 0x1 ;  /* 0x00000001ff167424 */ /* 0x000fe400078e00ff */
[----:B------:R-:W-:-:S07]  /*13b0*/  IMAD.U32 R23, RZ, RZ, UR4 ;  /* 0x00000004ff177e24 */ /* 0x000fce000f8e00ff */
.L_x_12:
        /* <DEDUP_REMOVED lines=8> */
[----:B------:R-:W2:Y:S02]  /*1440*/  LDC.64 R56, c[0x0][0x5a8] ;  /* 0x00016a00ff387b82 */ /* 0x000ea40000000a00 */
[----:B--2---:R2:W5:Y:S01]  /*1450*/  LDG.E R56, desc[UR38][R56.64] ;  /* 0x0000002638387981 */ /* 0x004562000c1e1900 */
[----:B------:R-:W-:Y:S05]  /*1460*/  BRA `(.L_x_14) ;  /* 0x0000000000087947 */ /* 0x000fea0003800000 */
.L_x_15:
[----:B------:R-:W-:Y:S02]  /*1470*/  ULDC UR4, c[0x0][0x5a0] ;  /* 0x0001680000047ab9 */ /* 0x000fe40000000800 */
[----:B------:R-:W-:-:S07]  /*1480*/  IMAD.U32 R56, RZ, RZ, UR4 ;  /* 0x00000004ff387e24 */ /* 0x000fce000f8e00ff */
.L_x_14:
[----:B------:R-:W-:-:S13]  /*1490*/  LOP3.LUT P0, RZ, R3, 0xff, RZ, 0xc0, !PT ;  /* 0x000000ff03ff7812 */ /* 0x000fda000780c0ff */
[----:B------:R-:W-:Y:S05]  /*14a0*/  @!P0 EXIT ;  /* 0x000000000000894d */ /* 0x000fea0003800000 */
[----:B------:R-:W3:Y:S01]  /*14b0*/  S2UR UR6, SR_CgaCtaId ;  /* 0x00000000000679c3 */ /* 0x000ee20000008800 */
[C---:B------:R-:W-:Y:S01]  /*14c0*/  IMAD.SHL.U32 R3, R18.reuse, 0x10, RZ ;  /* 0x0000001012037824 */ /* 0x040fe200078e00ff */
[----:B------:R-:W-:Y:S01]  /*14d0*/  ULDC UR4, c[0x0][0x28c] ;  /* 0x0000a30000047ab9 */ /* 0x000fe20000000800 */
[C---:B-1----:R-:W-:Y:S01]  /*14e0*/  IMAD.SHL.U32 R4, R18.reuse, 0x2, RZ ;  /* 0x0000000212047824 */ /* 0x042fe200078e00ff */
[----:B------:R-:W-:Y:S01]  /*14f0*/  UIADD3 UR4, UR4, 0x3f, URZ ;  /* 0x0000003f04047890 */ /* 0x000fe2000fffe03f */
[----:B------:R-:W-:Y:S01]  /*1500*/  IMAD.SHL.U32 R6, R18, 0x8, RZ ;  /* 0x0000000812067824 */ /* 0x000fe200078e00ff */
[----:B------:R-:W-:Y:S01]  /*1510*/  LOP3.LUT R3, R3, 0xe00, RZ, 0xc0, !PT ;  /* 0x00000e0003037812 */ /* 0x000fe200078ec0ff */
[----:B------:R-:W-:Y:S01]  /*1520*/  UMOV UR50, 0x400 ;  /* 0x0000040000327882 */ /* 0x000fe20000000000 */
[----:B------:R-:W-:Y:S01]  /*1530*/  USHF.R.S32.HI UR5, URZ, 0x1f, UR4 ;  /* 0x0000001f3f057899 */ /* 0x000fe20008011404 */
[----:B------:R-:W-:Y:S01]  /*1540*/  LOP3.LUT R58, R0, 0x1, RZ, 0xfc, !PT ;  /* 0x00000001003a7812 */ /* 0x000fe200078efcff */
[--C-:B-----5:R-:W-:Y:S01]  /*1550*/  IMAD.MOV.U32 R64, RZ, RZ, R23.reuse ;  /* 0x000000ffff407224 */ /* 0x120fe200078e0017 */
[----:B------:R-:W-:Y:S01]  /*1560*/  LOP3.LUT R3, R3, 0x6, R4, 0xf8, !PT ;  /* 0x0000000603037812 */ /* 0x000fe200078ef804 */
[----:B------:R-:W-:Y:S01]  /*1570*/  ULEA.HI UR5, UR5, UR4, URZ, 0x6 ;  /* 0x0000000405057291 */ /* 0x000fe2000f8f303f */
[----:B------:R-:W-:Y:S01]  /*1580*/  LOP3.LUT R5, R6, 0x80, RZ, 0xc0, !PT ;  /* 0x0000008006057812 */ /* 0x000fe200078ec0ff */
[----:B------:R-:W-:Y:S01]  /*1590*/  IMAD.MOV.U32 R81, RZ, RZ, R23 ;  /* 0x000000ffff517224 */ /* 0x000fe200078e0017 */
[----:B------:R-:W-:Y:S01]  /*15a0*/  LOP3.LUT R3, R3, 0x60, R6, 0xf8, !PT ;  /* 0x0000006003037812 */ /* 0x000fe200078ef806 */
[----:B------:R-:W-:Y:S01]  /*15b0*/  IMAD.MOV.U32 R59, RZ, RZ, RZ ;  /* 0x000000ffff3b7224 */ /* 0x000fe200078e00ff */
[----:B------:R-:W-:Y:S01]  /*15c0*/  LOP3.LUT R4, R5, 0x10, R18, 0xf8, !PT ;  /* 0x0000001005047812 */ /* 0x000fe200078ef812 */
[----:B------:R-:W-:Y:S01]  /*15d0*/  IMAD.MOV.U32 R62, RZ, RZ, RZ ;  /* 0x000000ffff3e7224 */ /* 0x000fe200078e00ff */
[----:B------:R-:W-:Y:S01]  /*15e0*/  LOP3.LUT R100, R19, 0x1, RZ, 0xfc, !PT ;  /* 0x0000000113647812 */ /* 0x000fe200078efcff */
[----:B------:R-:W-:Y:S01]  /*15f0*/  ULDC.64 UR48, c[0x0][0x198] ;  /* 0x0000660000307ab9 */ /* 0x000fe20000000a00 */
[----:B--2---:R-:W-:Y:S01]  /*1600*/  LOP3.LUT R57, R3, R4, RZ, 0xfc, !PT ;  /* 0x0000000403397212 */ /* 0x004fe200078efcff */
[----:B------:R-:W-:Y:S01]  /*1610*/  USHF.R.S32.HI UR51, URZ, 0x6, UR5 ;  /* 0x000000063f337899 */ /* 0x000fe20008011405 */
[C---:B------:R-:W-:Y:S01]  /*1620*/  PRMT R61, R22.reuse, 0x7610, R61 ;  /* 0x00007610163d7816 */ /* 0x040fe2000000003d */
[----:B---3--:R-:W-:Y:S01]  /*1630*/  ULEA UR50, UR6, UR50, 0x18 ;  /* 0x0000003206327291 */ /* 0x008fe2000f8ec03f */
[----:B------:R-:W-:Y:S01]  /*1640*/  PRMT R63, R22, 0x7610, R63 ;  /* 0x00007610163f7816 */ /* 0x000fe2000000003f */
[----:B------:R-:W-:Y:S01]  /*1650*/  UMOV UR43, URZ ;  /* 0x0000003f002b7c82 */ /* 0x000fe20008000000 */
[----:B------:R-:W-:-:S03]  /*1660*/  UMOV UR4, URZ ;  /* 0x0000003f00047c82 */ /* 0x000fc60008000000 */
[----:B------:R-:W-:-:S07]  /*1670*/  VIADD R60, R57, UR50 ;  /* 0x00000032393c7c36 */ /* 0x000fce0008000000 */
.L_x_73:
[----:B------:R-:W-:Y:S01]  /*1680*/  LOP3.LUT R0, R18, 0x80, RZ, 0xc0, !PT ;  /* 0x0000008012007812 */ /* 0x000fe200078ec0ff */
[----:B------:R-:W1:Y:S01]  /*1690*/  LDC R3, c[0x0][0x28c] ;  /* 0x0000a300ff037b82 */ /* 0x000e620000000800 */
[----:B------:R-:W-:Y:S01]  /*16a0*/  UMOV UR6, URZ ;  /* 0x0000003f00067c82 */ /* 0x000fe20008000000 */
[----:B------:R-:W-:Y:S01]  /*16b0*/  UMOV UR5, URZ ;  /* 0x0000003f00057c82 */ /* 0x000fe20008000000 */
[----:B------:R-:W-:Y:S01]  /*16c0*/  SHF.R.U32.HI R0, RZ, 0x7, R0 ;  /* 0x00000007ff007819 */ /* 0x000fe20000011600 */
[----:B------:R-:W-:Y:S01]  /*16d0*/  UMOV UR13, UR4 ;  /* 0x00000004000d7c82 */ /* 0x000fe20008000000 */
[----:B------:R-:W-:Y:S01]  /*16e0*/  CS2R R66, SRZ ;  /* 0x0000000000427805 */ /* 0x000fe2000001ff00 */
[----:B------:R-:W-:Y:S01]  /*16f0*/  IMAD.MOV.U32 R65, RZ, RZ, RZ ;  /* 0x000000ffff417224 */ /* 0x000fe200078e00ff */
[----:B------:R-:W-:Y:S02]  /*1700*/  CS2R R68, SRZ ;  /* 0x0000000000447805 */ /* 0x000fe4000001ff00 */
[----:B------:R-:W-:Y:S01]  /*1710*/  CS2R R70, SRZ ;  /* 0x0000000000467805 */ /* 0x000fe2000001ff00 */
[----:B------:R-:W2:Y:S01]  /*1720*/  SHFL.IDX PT, R0, R0, RZ, 0x1f ;  /* 0x00001fff00007589 */ /* 0x000ea200000e0000 */
[----:B------:R-:W-:-:S02]  /*1730*/  CS2R R72, SRZ ;  /* 0x0000000000487805 */ /* 0x000fc4000001ff00 */
[----:B------:R-:W-:Y:S02]  /*1740*/  CS2R R74, SRZ ;  /* 0x00000000004a7805 */ /* 0x000fe4000001ff00 */
[----:B------:R-:W-:Y:S02]  /*1750*/  CS2R R76, SRZ ;  /* 0x00000000004c7805 */ /* 0x000fe4000001ff00 */
[----:B------:R-:W-:Y:S01]  /*1760*/  CS2R R78, SRZ ;  /* 0x00000000004e7805 */ /* 0x000fe2000001ff00 */
[----:B------:R-:W-:Y:S01]  /*1770*/  IMAD.MOV.U32 R80, RZ, RZ, RZ ;  /* 0x000000ffff507224 */ /* 0x000fe200078e00ff */
[----:B------:R-:W-:Y:S02]  /*1780*/  CS2R R82, SRZ ;  /* 0x0000000000527805 */ /* 0x000fe4000001ff00 */
[----:B------:R-:W-:Y:S02]  /*1790*/  CS2R R84, SRZ ;  /* 0x0000000000547805 */ /* 0x000fe4000001ff00 */
[----:B------:R-:W-:-:S02]  /*17a0*/  CS2R R86, SRZ ;  /* 0x0000000000567805 */ /* 0x000fc4000001ff00 */
[----:B------:R-:W-:Y:S02]  /*17b0*/  CS2R R88, SRZ ;  /* 0x0000000000587805 */ /* 0x000fe4000001ff00 */
[----:B------:R-:W-:Y:S02]  /*17c0*/  CS2R R92, SRZ ;  /* 0x00000000005c7805 */ /* 0x000fe4000001ff00 */
[----:B------:R-:W-:Y:S02]  /*17d0*/  CS2R R94, SRZ ;  /* 0x00000000005e7805 */ /* 0x000fe4000001ff00 */
[----:B------:R-:W-:Y:S02]  /*17e0*/  CS2R R96, SRZ ;  /* 0x0000000000607805 */ /* 0x000fe4000001ff00 */
[----:B------:R-:W-:Y:S01]  /*17f0*/  CS2R R98, SRZ ;  /* 0x0000000000627805 */ /* 0x000fe2000001ff00 */
[----:B------:R-:W-:Y:S01]  /*1800*/  IMAD.U32 R5, RZ, RZ, UR43 ;  /* 0x0000002bff057e24 */ /* 0x000fe2000f8e00ff */
[----:B-1----:R-:W-:-:S02]  /*1810*/  ISETP.GE.AND P0, PT, R3, 0x1, PT ;  /* 0x000000010300780c */ /* 0x002fc40003f06270 */
[----:B------:R-:W-:Y:S02]  /*1820*/  CS2R R24, SRZ ;  /* 0x0000000000187805 */ /* 0x000fe4000001ff00 */
[----:B------:R-:W-:Y:S02]  /*1830*/  CS2R R26, SRZ ;  /* 0x00000000001a7805 */ /* 0x000fe4000001ff00 */
[----:B------:R-:W-:Y:S02]  /*1840*/  CS2R R28, SRZ ;  /* 0x00000000001c7805 */ /* 0x000fe4000001ff00 */
[----:B------:R-:W-:Y:S02]  /*1850*/  CS2R R30, SRZ ;  /* 0x00000000001e7805 */ /* 0x000fe4000001ff00 */
[----:B------:R-:W-:Y:S02]  /*1860*/  CS2R R32, SRZ ;  /* 0x0000000000207805 */ /* 0x000fe4000001ff00 */
[----:B------:R-:W-:-:S02]  /*1870*/  CS2R R34, SRZ ;  /* 0x0000000000227805 */ /* 0x000fc4000001ff00 */
[----:B------:R-:W-:Y:S02]  /*1880*/  CS2R R36, SRZ ;  /* 0x0000000000247805 */ /* 0x000fe4000001ff00 */
[----:B------:R-:W-:Y:S02]  /*1890*/  CS2R R38, SRZ ;  /* 0x0000000000267805 */ /* 0x000fe4000001ff00 */
[----:B--2---:R-:W-:Y:S02]  /*18a0*/  R2UR UR7, R0 ;  /* 0x00000000000772ca */ /* 0x004fe400000e0000 */
        /* <DEDUP_REMOVED lines=8> */
[----:B------:R-:W-:-:S04]  /*1930*/  ULEA.HI UR8, UR7, UR7, URZ, 0x1 ;  /* 0x0000000707087291 */ /* 0x000fc8000f8f083f */
[----:B------:R-:W-:-:S04]  /*1940*/  ULOP3.LUT UR8, UR8, 0xffffe, URZ, 0xc0, !UPT ;  /* 0x000ffffe08087892 */ /* 0x000fc8000f8ec03f */
[----:B------:R-:W-:-:S03]  /*1950*/  UIADD3 UR8, UR7, -UR8, URZ ;  /* 0x8000000807087290 */ /* 0x000fc6000fffe03f */
[----:B------:R-:W-:Y:S01]  /*1960*/  UMOV UR7, URZ ;  /* 0x0000003f00077c82 */ /* 0x000fe20008000000 */
[----:B------:R-:W-:-:S04]  /*1970*/  ULEA UR8, UR8, UR50, 0xc ;  /* 0x0000003208087291 */ /* 0x000fc8000f8e603f */
[----:B------:R-:W-:-:S04]  /*1980*/  UIADD3 UR8, UR8, 0x4300, URZ ;  /* 0x0000430008087890 */ /* 0x000fc8000fffe03f */
[----:B------:R-:W-:-:S04]  /*1990*/  USHF.R.U32.HI UR8, URZ, 0x4, UR8 ;  /* 0x000000043f087899 */ /* 0x000fc80008011608 */
[----:B------:R-:W-:Y:S01]  /*19a0*/  ULOP3.LUT UR12, UR8, 0x3fff, URZ, 0xc0, !UPT ;  /* 0x00003fff080c7892 */ /* 0x000fe2000f8ec03f */
[----:B------:R-:W-:Y:S11]  /*19b0*/  @!P0 BRA `(.L_x_16) ;  /* 0x0000000400788947 */ /* 0x000ff60003800000 */
[----:B------:R-:W-:-:S13]  /*19c0*/  ISETP.NE.AND P1, PT, R100, 0x3, PT ;  /* 0x000000036400780c */ /* 0x000fda0003f25270 */
[----:B------:R-:W-:Y:S05]  /*19d0*/  @!P1 BRA `(.L_x_17) ;  /* 0x0000000000049947 */ /* 0x000fea0003800000 */
[----:B------:R-:W-:Y:S01]  /*19e0*/  BPT.TRAP 0x1 ;  /* 0x000000040000795c */ /* 0x000fe20000300000 */
.L_x_17:
[----:B------:R-:W-:Y:S01]  /*19f0*/  ULEA UR5, UR4, UR50, 0x3 ;  /* 0x0000003204057291 */ /* 0x000fe2000f8e183f */
[----:B------:R-:W-:-:S05]  /*1a00*/  IMAD.U32 R0, RZ, RZ, UR43 ;  /* 0x0000002bff007e24 */ /* 0x000fca000f8e00ff */
[----:B------:R-:W-:-:S04]  /*1a10*/  SHF.L.U32 R0, R0, 0x1f, RZ ;  /* 0x0000001f00007819 */ /* 0x000fc800000006ff */
[----:B------:R1:W2:Y:S01]  /*1a20*/  SYNCS.PHASECHK.TRANS64.TRYWAIT P0, [UR5], R0 ;  /* 0x00000000ff0075a7 */ /* 0x0002a20008000145 */
[----:B------:R-:W-:Y:S05]  /*1a30*/  @!P1 BRA `(.L_x_18) ;  /* 0x0000000000049947 */ /* 0x000fea0003800000 */
[----:B------:R-:W-:Y:S01]  /*1a40*/  BPT.TRAP 0x1 ;  /* 0x000000040000795c */ /* 0x000fe20000300000 */
.L_x_18:
[----:B--2---:R-:W-:Y:S05]  /*1a50*/  @P0 BRA `(.L_x_19) ;  /* 0x0000000000080947 */ /* 0x004fea0003800000 */
[----:B------:R-:W2:Y:S02]  /*1a60*/  SYNCS.PHASECHK.TRANS64.TRYWAIT P0, [UR5], R0 ;  /* 0x00000000ff0075a7 */ /* 0x000ea40008000145 */
[----:B--2---:R-:W-:Y:S05]  /*1a70*/  @!P0 BRA `(.L_x_20) ;  /* 0x0000005c00ec8947 */ /* 0x004fea0003800000 */
.L_x_19:
[----:B------:R-:W-:Y:S01]  /*1a80*/  UIADD3 UR5, UR50, 0x26300, URZ ;  /* 0x0002630032057890 */ /* 0x000fe2000fffe03f */
[----:B------:R-:W-:Y:S01]  /*1a90*/  WARPGROUP.ARRIVE ;  /* 0x00000000000079c5 */ /* 0x000fe20000000000 */
[----:B------:R-:W-:Y:S01]  /*1aa0*/  ULOP3.LUT UR8, UR12, 0x10000, URZ, 0xfc, !UPT ;  /* 0x000100000c087892 */ /* 0x000fe2000f8efc3f */
[----:B------:R-:W-:Y:S01]  /*1ab0*/  CS2R R66, SRZ ;  /* 0x0000000000427805 */ /* 0x000fe2000001ff00 */
[----:B------:R-:W-:Y:S01]  /*1ac0*/  USHF.R.U32.HI UR5, URZ, 0x4, UR5 ;  /* 0x000000043f057899 */ /* 0x000fe20008011605 */
[----:B------:R-:W-:Y:S01]  /*1ad0*/  IMAD.MOV.U32 R65, RZ, RZ, RZ ;  /* 0x000000ffff417224 */ /* 0x000fe200078e00ff */
[----:B------:R-:W-:Y:S01]  /*1ae0*/  ULEA UR8, UR4, UR8, 0x9 ;  /* 0x0000000804087291 */ /* 0x000fe2000f8e483f */
[----:B------:R-:W-:Y:S01]  /*1af0*/  CS2R R68, SRZ ;  /* 0x0000000000447805 */ /* 0x000fe2000001ff00 */
[----:B------:R-:W-:Y:S01]  /*1b00*/  ULOP3.LUT UR5, UR5, 0x3fff, URZ, 0xc0, !UPT ;  /* 0x00003fff05057892 */ /* 0x000fe2000f8ec03f */
[----:B------:R-:W-:Y:S01]  /*1b10*/  CS2R R70, SRZ ;  /* 0x0000000000467805 */ /* 0x000fe2000001ff00 */
[----:B------:R-:W-:Y:S01]  /*1b20*/  UMOV UR9, 0x80000020 ;  /* 0x8000002000097882 */ /* 0x000fe20000000000 */
[----:B------:R-:W-:Y:S01]  /*1b30*/  UMOV UR11, 0x80000020 ;  /* 0x80000020000b7882 */ /* 0x000fe20000000000 */
[----:B------:R-:W-:Y:S01]  /*1b40*/  ULOP3.LUT UR5, UR5, 0x10000, URZ, 0xfc, !UPT ;  /* 0x0001000005057892 */ /* 0x000fe2000f8efc3f */
[----:B------:R-:W-:Y:S01]  /*1b50*/  CS2R R72, SRZ ;  /* 0x0000000000487805 */ /* 0x000fe2000001ff00 */
[----:B------:R-:W-:Y:S01]  /*1b60*/  ULDC UR6, c[0x0][0x50c] ;  /* 0x0001430000067ab9 */ /* 0x000fe20000000800 */
[----:B------:R-:W-:Y:S01]  /*1b70*/  CS2R R74, SRZ ;  /* 0x00000000004a7805 */ /* 0x000fe2000001ff00 */
[----:B------:R-:W-:Y:S01]  /*1b80*/  ULEA UR10, UR4, UR5, 0x8 ;  /* 0x00000005040a7291 */ /* 0x000fe2000f8e403f */
[----:B------:R-:W-:Y:S01]  /*1b90*/  CS2R R76, SRZ ;  /* 0x00000000004c7805 */ /* 0x000fe2000001ff00 */
[----:B------:R-:W-:Y:S01]  /*1ba0*/  UISETP.NE.AND UP0, UPT, UR6, 0x2, UPT ;  /* 0x000000020600788c */ /* 0x000fe2000bf05270 */
[----:B------:R-:W-:Y:S01]  /*1bb0*/  CS2R R78, SRZ ;  /* 0x00000000004e7805 */ /* 0x000fe2000001ff00 */
[----:B------:R-:W-:Y:S01]  /*1bc0*/  UMOV UR5, 0x2 ;  /* 0x0000000200057882 */ /* 0x000fe20000000000 */
[----:B------:R-:W-:Y:S01]  /*1bd0*/  IMAD.MOV.U32 R80, RZ, RZ, RZ ;  /* 0x000000ffff507224 */ /* 0x000fe200078e00ff */
[----:B------:R-:W-:Y:S01]  /*1be0*/  USEL UR6, URZ, 0x1, UP0 ;  /* 0x000000013f067887 */ /* 0x000fe20008000000 */
[----:B------:R-:W-:-:S02]  /*1bf0*/  CS2R R82, SRZ ;  /* 0x0000000000527805 */ /* 0x000fc4000001ff00 */
[----:B------:R-:W-:Y:S01]  /*1c00*/  CS2R R84, SRZ ;  /* 0x0000000000547805 */ /* 0x000fe2000001ff00 */
[----:B------:R-:W-:Y:S01]  /*1c10*/  QGMMA.64x64x32.F32.E4M3.E4M3 R24, gdesc[UR8], RZ, !UPT, gsb0 ;  /* 0x00e00000081879f3 */ /* 0x000fe2000c0008ff */
[----:B------:R-:W-:Y:S01]  /*1c20*/  UIADD3 UR8, UR8, 0x2, URZ ;  /* 0x0000000208087890 */ /* 0x000fe2000fffe03f */
[----:B------:R-:W-:Y:S01]  /*1c30*/  CS2R R86, SRZ ;  /* 0x0000000000567805 */ /* 0x000fe2000001ff00 */
[----:B------:R-:W-:Y:S01]  /*1c40*/  UIADD3 UR10, UR10, 0x2, URZ ;  /* 0x000000020a0a7890 */ /* 0x000fe2000fffe03f */
[----:B------:R-:W-:Y:S01]  /*1c50*/  ISETP.NE.AND P0, PT, RZ, UR6, PT ;  /* 0x00000006ff007c0c */ /* 0x000fe2000bf05270 */
[----:B------:R-:W-:Y:S01]  /*1c60*/  UMOV UR9, 0x80000020 ;  /* 0x8000002000097882 */ /* 0x000fe20000000000 */
[----:B------:R-:W-:Y:S01]  /*1c70*/  UMOV UR11, 0x80000020 ;  /* 0x80000020000b7882 */ /* 0x000fe20000000000 */
[----:B------:R-:W-:Y:S02]  /*1c80*/  CS2R R88, SRZ ;  /* 0x0000000000587805 */ /* 0x000fe4000001ff00 */
[----:B------:R-:W-:-:S02]  /*1c90*/  CS2R R92, SRZ ;  /* 0x00000000005c7805 */ /* 0x000fc4000001ff00 */
[----:B------:R-:W-:Y:S02]  /*1ca0*/  CS2R R94, SRZ ;  /* 0x00000000005e7805 */ /* 0x000fe4000001ff00 */
[----:B------:R-:W-:Y:S02]  /*1cb0*/  CS2R R96, SRZ ;  /* 0x0000000000607805 */ /* 0x000fe4000001ff00 */
[----:B------:R-:W-:Y:S01]  /*1cc0*/  CS2R R98, SRZ ;  /* 0x0000000000627805 */ /* 0x000fe2000001ff00 */
[----:B------:R-:W-:Y:S02]  /*1cd0*/  WARPGROUP.DEPBAR.LE gsb0, 0x0 ;  /* 0x00008000000079c5 */ /* 0x000fe40000010000 */
[----:B------:R-:W-:-:S06]  /*1ce0*/  WARPGROUP.ARRIVE ;  /* 0x00000000000079c5 */ /* 0x000fcc0000000000 */
[----:B------:R-:W-:Y:S03]  /*1cf0*/  QGMMA.64x64x32.F32.E4M3.E4M3 R24, gdesc[UR8], R24, gsb0 ;  /* 0x00e00000081879f3 */ /* 0x000fe60008000818 */
[----:B------:R-:W-:Y:S02]  /*1d00*/  WARPGROUP.DEPBAR.LE gsb0, 0x0 ;  /* 0x00008000000079c5 */ /* 0x000fe40000010000 */
[----:B------:R-:W-:Y:S05]  /*1d10*/  @!P0 BRA `(.L_x_21) ;  /* 0x0000000000848947 */ /* 0x000fea0003800000 */
[----:B------:R-:W-:Y:S01]  /*1d20*/  FADD R99, RZ, R24 ;  /* 0x00000018ff637221 */ /* 0x000fe20000000000 */
[----:B------:R-:W-:-:S01]  /*1d30*/  FADD R98, RZ, R25 ;  /* 0x00000019ff627221 */ /* 0x000fc20000000000 */
        /* <DEDUP_REMOVED lines=30> */
[----:B------:R-:W-:-:S06]  /*1f20*/  UMOV UR5, URZ ;  /* 0x0000003f00057c82 */ /* 0x000fcc0008000000 */
.L_x_21:
[----:B------:R-:W-:-:S04]  /*1f30*/  UIADD3 UR13, UR4, 0x1, URZ ;  /* 0x00000001040d7890 */ /* 0x000fc8000fffe03f */
[----:B------:R-:W-:-:S04]  /*1f40*/  UISETP.NE.AND UP0, UPT, UR13, 0x11, UPT ;  /* 0x000000110d00788c */ /* 0x000fc8000bf05270 */
[----:B------:R-:W-:Y:S02]  /*1f50*/  USEL UR7, URZ, 0x1, UP0 ;  /* 0x000000013f077887 */ /* 0x000fe40008000000 */
[----:B------:R-:W-:Y:S02]  /*1f60*/  USEL UR13, UR13, URZ, UP0 ;  /* 0x0000003f0d0d7287 */ /* 0x000fe40008000000 */
[----:B------:R-:W-:-:S06]  /*1f70*/  ULOP3.LUT UR7, UR43, UR7, URZ, 0x3c, !UPT ;  /* 0x000000072b077292 */ /* 0x000fcc000f8e3c3f */
[----:B------:R-:W-:Y:S01]  /*1f80*/  IMAD.U32 R5, RZ, RZ, UR7 ;  /* 0x00000007ff057e24 */ /* 0x000fe2000f8e00ff */
[----:B------:R-:W-:-:S06]  /*1f90*/  UMOV UR7, 0x1 ;  /* 0x0000000100077882 */ /* 0x000fcc0000000000 */
.L_x_16:
[----:B------:R-:W-:-:S04]  /*1fa0*/  UISETP.LT.AND UP0, UPT, UR51, 0x1, UPT ;  /* 0x000000013300788c */ /* 0x000fc8000bf01270 */
[----:B------:R-:W-:-:S04]  /*1fb0*/  USEL UR8, UR51, 0x1, UP0 ;  /* 0x0000000133087887 */ /* 0x000fc80008000000 */
[----:B------:R-:W-:-:S04]  /*1fc0*/  UIADD3 UR8, UR51, -UR8, URZ ;  /* 0x8000000833087290 */ /* 0x000fc8000fffe03f */
[----:B------:R-:W-:-:S06]  /*1fd0*/  UISETP.GE.AND UP0, UPT, UR8, 0x1, UPT ;  /* 0x000000010800788c */ /* 0x000fcc000bf06270 */
[----:B------:R-:W-:-:S13]  /*1fe0*/  PLOP3.LUT P0, PT, PT, PT, UP0, 0x80, 0x0 ;  /* 0x000000000000781c */ /* 0x000fda0003f0f008 */
[----:B------:R-:W-:Y:S05]  /*1ff0*/  @!P0 BRA `(.L_x_22) ;  /* 0x00000004007c8947 */ /* 0x000fea0003800000 */
[----:B-12---:R-:W-:Y:S01]  /*2000*/  IMAD.U32 R0, RZ, RZ, UR8 ;  /* 0x00000008ff007e24 */ /* 0x006fe2000f8e00ff */
[----:B------:R-:W-:Y:S01]  /*2010*/  UMOV UR14, UR4 ;  /* 0x00000004000e7c82 */ /* 0x000fe20008000000 */
[----:B------:R-:W-:-:S05]  /*2020*/  ULDC UR15, c[0x0][0x50c] ;  /* 0x00014300000f7ab9 */ /* 0x000fca0000000800 */
.L_x_30:
[----:B------:R-:W-:-:S13]  /*2030*/  ISETP.NE.AND P1, PT, R100, 0x3, PT ;  /* 0x000000036400780c */ /* 0x000fda0003f25270 */
[----:B-12---:R-:W-:Y:S05]  /*2040*/  @!P1 BRA `(.L_x_23) ;  /* 0x0000000000049947 */ /* 0x006fea0003800000 */
[----:B------:R-:W-:Y:S01]  /*2050*/  BPT.TRAP 0x1 ;  /* 0x000000040000795c */ /* 0x000fe20000300000 */
.L_x_23:
[----:B------:R-:W-:Y:S01]  /*2060*/  ULEA UR8, UR13, UR50, 0x3 ;  /* 0x000000320d087291 */ /* 0x000fe2000f8e183f */
[----:B------:R-:W-:-:S08]  /*2070*/  SHF.L.U32 R3, R5, 0x1f, RZ ;  /* 0x0000001f05037819 */ /* 0x000fd000000006ff */
[----:B------:R1:W2:Y:S01]  /*2080*/  SYNCS.PHASECHK.TRANS64.TRYWAIT P0, [UR8], R3 ;  /* 0x00000003ff0075a7 */ /* 0x0002a20008000148 */
[----:B------:R-:W-:Y:S05]  /*2090*/  @!P1 BRA `(.L_x_24) ;  /* 0x0000000000049947 */ /* 0x000fea0003800000 */
[----:B------:R-:W-:Y:S01]  /*20a0*/  BPT.TRAP 0x1 ;  /* 0x000000040000795c */ /* 0x000fe20000300000 */
.L_x_24:
[----:B--2---:R-:W-:Y:S05]  /*20b0*/  @P0 BRA `(.L_x_25) ;  /* 0x0000000000080947 */ /* 0x004fea0003800000 */
[----:B------:R-:W2:Y:S02]  /*20c0*/  SYNCS.PHASECHK.TRANS64.TRYWAIT P0, [UR8], R3 ;  /* 0x00000003ff0075a7 */ /* 0x000ea40008000148 */
[----:B--2---:R-:W-:Y:S05]  /*20d0*/  @!P0 BRA `(.L_x_26) ;  /* 0x00000058006c8947 */ /* 0x004fea0003800000 */
.L_x_25:
[----:B------:R-:W-:Y:S01]  /*20e0*/  UIADD3 UR8, UR50, 0x26300, URZ ;  /* 0x0002630032087890 */ /* 0x000fe2000fffe03f */
[----:B------:R-:W-:Y:S01]  /*20f0*/  WARPGROUP.ARRIVE ;  /* 0x00000000000079c5 */ /* 0x000fe20000000000 */
[----:B------:R-:W-:Y:S02]  /*2100*/  UISETP.NE.AND UP0, UPT, UR6, URZ, UPT ;  /* 0x0000003f0600728c */ /* 0x000fe4000bf05270 */
[----:B------:R-:W-:Y:S02]  /*2110*/  USHF.R.U32.HI UR8, URZ, 0x4, UR8 ;  /* 0x000000043f087899 */ /* 0x000fe40008011608 */
[----:B------:R-:W-:Y:S02]  /*2120*/  USEL UR7, UR7, URZ, !UP0 ;  /* 0x0000003f07077287 */ /* 0x000fe4000c000000 */
[----:B------:R-:W-:Y:S02]  /*2130*/  ULOP3.LUT UR6, UR8, 0x3fff, URZ, 0xc0, !UPT ;  /* 0x00003fff08067892 */ /* 0x000fe4000f8ec03f */
[----:B------:R-:W-:-:S02]  /*2140*/  ULOP3.LUT UR8, UR12, 0x10000, URZ, 0xfc, !UPT ;  /* 0x000100000c087892 */ /* 0x000fc4000f8efc3f */
[----:B------:R-:W-:Y:S02]  /*2150*/  ULOP3.LUT UR6, UR6, 0x10000, URZ, 0xfc, !UPT ;  /* 0x0001000006067892 */ /* 0x000fe4000f8efc3f */
[----:B------:R-:W-:Y:S02]  /*2160*/  UISETP.NE.U32.AND UP0, UPT, UR7, URZ, UPT ;  /* 0x0000003f0700728c */ /* 0x000fe4000bf05070 */
[----:B------:R-:W-:Y:S02]  /*2170*/  ULEA UR8, UR13, UR8, 0x9 ;  /* 0x000000080d087291 */ /* 0x000fe4000f8e483f */
[----:B------:R-:W-:Y:S01]  /*2180*/  ULEA UR10, UR13, UR6, 0x8 ;  /* 0x000000060d0a7291 */ /* 0x000fe2000f8e403f */
[----:B------:R-:W-:Y:S01]  /*2190*/  UMOV UR9, 0x80000020 ;  /* 0x8000002000097882 */ /* 0x000fe20000000000 */
[----:B------:R-:W-:Y:S01]  /*21a0*/  UMOV UR11, 0x80000020 ;  /* 0x80000020000b7882 */ /* 0x000fe20000000000 */
[----:B------:R-:W-:-:S06]  /*21b0*/  UIADD3 UR5, UR5, 0x2, URZ ;  /* 0x0000000205057890 */ /* 0x000fcc000fffe03f */
[----:B------:R-:W-:Y:S01]  /*21c0*/  QGMMA.64x64x32.F32.E4M3.E4M3 R24, gdesc[UR8], R24, UP0, gsb0 ;  /* 0x00e00000081879f3 */ /* 0x000fe2000b800818 */
[----:B------:R-:W-:Y:S02]  /*21d0*/  UIADD3 UR8, UR8, 0x2, URZ ;  /* 0x0000000208087890 */ /* 0x000fe4000fffe03f */
[----:B------:R-:W-:Y:S01]  /*21e0*/  UIADD3 UR10, UR10, 0x2, URZ ;  /* 0x000000020a0a7890 */ /* 0x000fe2000fffe03f */
[----:B------:R-:W-:Y:S01]  /*21f0*/  UMOV UR9, 0x80000020 ;  /* 0x8000002000097882 */ /* 0x000fe20000000000 */
[----:B------:R-:W-:Y:S01]  /*2200*/  UMOV UR11, 0x80000020 ;  /* 0x80000020000b7882 */ /* 0x000fe20000000000 */
[----:B------:R-:W-:-:S04]  /*2210*/  UISETP.NE.AND UP0, UPT, UR5, UR15, UPT ;  /* 0x0000000f0500728c */ /* 0x000fc8000bf05270 */
[----:B------:R-:W-:-:S06]  /*2220*/  USEL UR6, URZ, 0x1, UP0 ;  /* 0x000000013f067887 */ /* 0x000fcc0008000000 */
[----:B------:R-:W-:Y:S01]  /*2230*/  ISETP.NE.AND P0, PT, RZ, UR6, PT ;  /* 0x00000006ff007c0c */ /* 0x000fe2000bf05270 */
[----:B------:R-:W-:Y:S02]  /*2240*/  WARPGROUP.DEPBAR.LE gsb0, 0x0 ;  /* 0x00008000000079c5 */ /* 0x000fe40000010000 */
[----:B------:R-:W-:-:S06]  /*2250*/  WARPGROUP.ARRIVE ;  /* 0x00000000000079c5 */ /* 0x000fcc0000000000 */
[----:B------:R-:W-:Y:S03]  /*2260*/  QGMMA.64x64x32.F32.E4M3.E4M3 R24, gdesc[UR8], R24, gsb0 ;  /* 0x00e00000081879f3 */ /* 0x000fe60008000818 */
[----:B------:R-:W-:Y:S02]  /*2270*/  WARPGROUP.DEPBAR.LE gsb0, 0x0 ;  /* 0x00008000000079c5 */ /* 0x000fe40000010000 */
[----:B------:R-:W-:Y:S05]  /*2280*/  @!P0 BRA `(.L_x_27) ;  /* 0x0000000000848947 */ /* 0x000fea0003800000 */
[----:B------:R-:W-:Y:S01]  /*2290*/  FADD R99, R24, R99 ;  /* 0x0000006318637221 */ /* 0x000fe20000000000 */
[----:B------:R-:W-:-:S01]  /*22a0*/  FADD R98, R25, R98 ;  /* 0x0000006219627221 */ /* 0x000fc20000000000 */
        /* <DEDUP_REMOVED lines=30> */
[----:B------:R-:W-:-:S06]  /*2490*/  UMOV UR5, URZ ;  /* 0x0000003f00057c82 */ /* 0x000fcc0008000000 */
.L_x_27:
[----:B------:R-:W-:Y:S05]  /*24a0*/  @!P1 BRA `(.L_x_28) ;  /* 0x0000000000049947 */ /* 0x000fea0003800000 */
[----:B------:R-:W-:Y:S01]  /*24b0*/  BPT.TRAP 0x1 ;  /* 0x000000040000795c */ /* 0x000fe20000300000 */
.L_x_28:
[----:B------:R-:W-:Y:S01]  /*24c0*/  ULEA UR7, UR14, UR50, 0x3 ;  /* 0x000000320e077291 */ /* 0x000fe2000f8e183f */
[----:B------:R-:W-:-:S03]  /*24d0*/  ISETP.GT.U32.AND P0, PT, R19, 0x1, PT ;  /* 0x000000011300780c */ /* 0x000fc60003f04070 */
[----:B------:R-:W-:-:S04]  /*24e0*/  UIADD3 UR7, UR7, 0x88, URZ ;  /* 0x0000008807077890 */ /* 0x000fc8000fffe03f */
[----:B------:R-:W-:-:S09]  /*24f0*/  UPRMT UR7, URZ, 0x654, UR7 ;  /* 0x000006543f077896 */ /* 0x000fd20008000007 */
[----:B------:R-:W-:Y:S01]  /*2500*/  SYNCS.ARRIVE.TRANS64.RED.A1T0 RZ, [UR7], RZ ;  /* 0x000000ffffff79a7 */ /* 0x000fe20008100407 */
[----:B------:R-:W-:Y:S05]  /*2510*/  @P0 BRA `(.L_x_29) ;  /* 0x0000000000040947 */ /* 0x000fea0003800000 */
[----:B------:R-:W-:Y:S01]  /*2520*/  BPT.TRAP 0x1 ;  /* 0x000000040000795c */ /* 0x000fe20000300000 */
.L_x_29:
[----:B------:R-:W-:Y:S01]  /*2530*/  UIADD3 UR13, UR13, 0x1, URZ ;  /* 0x000000010d0d7890 */ /* 0x000fe2000fffe03f */
[C---:B------:R-:W-:Y:S01]  /*2540*/  ISETP.GT.AND P0, PT, R0.reuse, 0x1, PT ;  /* 0x000000010000780c */ /* 0x040fe20003f04270 */
[----:B------:R-:W-:Y:S01]  /*2550*/  UIADD3 UR14, UR14, 0x1, URZ ;  /* 0x000000010e0e7890 */ /* 0x000fe2000fffe03f */
[----:B------:R-:W-:Y:S01]  /*2560*/  VIADD R0, R0, 0xffffffff ;  /* 0xffffffff00007836 */ /* 0x000fe20000000000 */
[----:B------:R-:W-:Y:S02]  /*2570*/  UISETP.NE.AND UP0, UPT, UR13, 0x11, UPT ;  /* 0x000000110d00788c */ /* 0x000fe4000bf05270 */
[----:B------:R-:W-:Y:S02]  /*2580*/  UISETP.NE.AND UP1, UPT, UR14, 0x11, UPT ;  /* 0x000000110e00788c */ /* 0x000fe4000bf25270 */
[----:B------:R-:W-:Y:S02]  /*2590*/  USEL UR7, URZ, 0x1, UP0 ;  /* 0x000000013f077887 */ /* 0x000fe40008000000 */
[----:B------:R-:W-:-:S02]  /*25a0*/  USEL UR13, UR13, URZ, UP0 ;  /* 0x0000003f0d0d7287 */ /* 0x000fc40008000000 */
[----:B------:R-:W-:Y:S02]  /*25b0*/  USEL UR14, UR14, URZ, UP1 ;  /* 0x0000003f0e0e7287 */ /* 0x000fe40008800000 */
[----:B------:R-:W-:Y:S01]  /*25c0*/  LOP3.LUT R5, R5, UR7, RZ, 0x3c, !PT ;  /* 0x0000000705057c12 */ /* 0x000fe2000f8e3cff */
[----:B------:R-:W-:Y:S01]  /*25d0*/  UMOV UR7, 0x1 ;  /* 0x0000000100077882 */ /* 0x000fe20000000000 */
[----:B------:R-:W-:Y:S08]  /*25e0*/  @P0 BRA `(.L_x_30) ;  /* 0xfffffff800900947 */ /* 0x000ff0000383ffff */
.L_x_22:
[----:B------:R-:W-:Y:S01]  /*25f0*/  UISETP.NE.AND UP0, UPT, UR5, URZ, UPT ;  /* 0x0000003f0500728c */ /* 0x000fe2000bf05270 */
[----:B-12---:R-:W1:Y:S03]  /*2600*/  LDC R0, c[0x0][0x28c] ;  /* 0x0000a300ff007b82 */ /* 0x006e660000000800 */
[----:B------:R-:W-:-:S06]  /*2610*/  USEL UR5, URZ, 0x1, !UP0 ;  /* 0x000000013f057887 */ /* 0x000fcc000c000000 */
[----:B------:R-:W-:Y:S02]  /*2620*/  ISETP.NE.AND P0, PT, RZ, UR5, PT ;  /* 0x00000005ff007c0c */ /* 0x000fe4000bf05270 */
[----:B-1----:R-:W-:-:S11]  /*2630*/  ISETP.GE.AND P1, PT, R0, 0x1, PT ;  /* 0x000000010000780c */ /* 0x002fd60003f26270 */
[----:B------:R-:W-:Y:S05]  /*2640*/  @!P0 BRA `(.L_x_31) ;  /* 0x0000000000808947 */ /* 0x000fea0003800000 */
[----:B------:R-:W-:Y:S01]  /*2650*/  FADD R99, R24, R99 ;  /* 0x0000006318637221 */ /* 0x000fe20000000000 */
        /* <DEDUP_REMOVED lines=30> */
[----:B------:R-:W-:-:S07]  /*2840*/  FADD R66, R66, R55 ;  /* 0x0000003742427221 */ /* 0x000fce0000000000 */
.L_x_31:
[----:B------:R-:W-:Y:S05]  /*2850*/  @!P1 BRA `(.L_x_32) ;  /* 0x0000000000409947 */ /* 0x000fea0003800000 */
[----:B------:R-:W-:-:S13]  /*2860*/  ISETP.NE.AND P0, PT, R100, 0x3, PT ;  /* 0x000000036400780c */ /* 0x000fda0003f05270 */
[----:B------:R-:W-:Y:S05]  /*2870*/  @!P0 BRA `(.L_x_33) ;  /* 0x0000000000048947 */ /* 0x000fea0003800000 */
[----:B------:R-:W-:Y:S01]  /*2880*/  BPT.TRAP 0x1 ;  /* 0x000000040000795c */ /* 0x000fe20000300000 */
.L_x_33:
[----:B------:R-:W-:Y:S01]  /*2890*/  UISETP.LT.AND UP0, UPT, UR51, 0x1, UPT ;  /* 0x000000013300788c */ /* 0x000fe2000bf01270 */
[----:B------:R-:W-:-:S03]  /*28a0*/  ISETP.GT.U32.AND P0, PT, R19, 0x1, PT ;  /* 0x000000011300780c */ /* 0x000fc60003f04070 */
[----:B------:R-:W-:-:S04]  /*28b0*/  USEL UR5, UR51, 0x1, UP0 ;  /* 0x0000000133057887 */ /* 0x000fc80008000000 */
[----:B------:R-:W-:-:S04]  /*28c0*/  UIADD3 UR5, UR4, UR51, -UR5 ;  /* 0x0000003304057290 */ /* 0x000fc8000fffe805 */
[----:B------:R-:W-:-:S04]  /*28d0*/  UIMAD.WIDE.U32 UR6, UR5, -0xf0f0f0f, URZ ;  /* 0xf0f0f0f1050678a5 */ /* 0x000fc8000f8e003f */
[----:B------:R-:W-:-:S04]  /*28e0*/  USHF.R.U32.HI UR6, URZ, 0x4, UR7 ;  /* 0x000000043f067899 */ /* 0x000fc80008011607 */
[----:B------:R-:W-:-:S04]  /*28f0*/  UIMAD UR5, UR6, -0x11, UR5 ;  /* 0xffffffef060578a4 */ /* 0x000fc8000f8e0205 */
[----:B------:R-:W-:-:S04]  /*2900*/  ULEA UR5, UR5, UR50, 0x3 ;  /* 0x0000003205057291 */ /* 0x000fc8000f8e183f */
[----:B------:R-:W-:-:S04]  /*2910*/  UIADD3 UR5, UR5, 0x88, URZ ;  /* 0x0000008805057890 */ /* 0x000fc8000fffe03f */
[----:B------:R-:W-:-:S09]  /*2920*/  UPRMT UR5, URZ, 0x654, UR5 ;  /* 0x000006543f057896 */ /* 0x000fd20008000005 */
[----:B------:R-:W-:Y:S01]  /*2930*/  SYNCS.ARRIVE.TRANS64.RED.A1T0 RZ, [UR5], RZ ;  /* 0x000000ffffff79a7 */ /* 0x000fe20008100405 */
[----:B------:R-:W-:Y:S05]  /*2940*/  @P0 BRA `(.L_x_32) ;  /* 0x0000000000040947 */ /* 0x000fea0003800000 */
[----:B------:R-:W-:Y:S01]  /*2950*/  BPT.TRAP 0x1 ;  /* 0x000000040000795c */ /* 0x000fe20000300000 */
.L_x_32:
[----:B------:R-:W-:Y:S01]  /*2960*/  UIADD3 UR6, UR50, 0x200, URZ ;  /* 0x0000020032067890 */ /* 0x000fe2000fffe03f */
[----:B------:R-:W-:Y:S01]  /*2970*/  R2UR UR46, R90 ;  /* 0x000000005a2e72ca */ /* 0x000fe200000e0000 */
[----:B------:R-:W-:Y:S01]  /*2980*/  UIADD3 UR52, UR51, UR4, URZ ;  /* 0x0000000433347290 */ /* 0x000fe2000fffe03f */
[----:B------:R-:W-:Y:S01]  /*2990*/  R2UR UR45, R91 ;  /* 0x000000005b2d72ca */ /* 0x000fe200000e0000 */
[----:B------:R-:W-:Y:S02]  /*29a0*/  UISETP.GE.U32.AND UP1, UPT, UR51, 0x11, UPT ;  /* 0x000000113300788c */ /* 0x000fe4000bf26070 */
[----:B------:R-:W-:Y:S02]  /*29b0*/  ULOP3.LUT UP2, URZ, UR6, 0x9f, URZ, 0xc0, !UPT ;  /* 0x0000009f063f7892 */ /* 0x000fe4000f84c03f */
[----:B------:R-:W-:-:S04]  /*29c0*/  UISETP.GT.U32.AND UP0, UPT, UR52, 0x10, UPT ;  /* 0x000000103400788c */ /* 0x000fc8000bf04070 */
[----:B------:R-:W-:Y:S01]  /*29d0*/  UISETP.LT.U32.AND UP0, UPT, UR51, 0x11, UP0 ;  /* 0x000000113300788c */ /* 0x000fe20008701070 */
[----:B------:R-:W-:Y:S01]  /*29e0*/  PLOP3.LUT P0, PT, PT, PT, UP2, 0x80, 0x0 ;  /* 0x000000000000781c */ /* 0x000fe20003f0f028 */
[----:B------:R-:W-:Y:S02]  /*29f0*/  USHF.L.U32 UR46, UR46, 0x7, URZ ;  /* 0x000000072e2e7899 */ /* 0x000fe4000800063f */
[----:B------:R-:W-:Y:S02]  /*2a00*/  @UP1 UIMAD.WIDE.U32 UR4, UR52, -0xf0f0f0f, URZ ;  /* 0xf0f0f0f1340418a5 */ /* 0x000fe4000f8e003f */
[----:B------:R-:W-:Y:S02]  /*2a10*/  USEL UR6, URZ, 0x1, !UP0 ;  /* 0x000000013f067887 */ /* 0x000fe4000c000000 */
[----:B------:R-:W-:Y:S02]  /*2a20*/  @UP1 USHF.R.U32.HI UR4, URZ, 0x4, UR5 ;  /* 0x000000043f041899 */ /* 0x000fe40008011605 */
[----:B------:R-:W-:-:S02]  /*2a30*/  ULOP3.LUT UR43, UR43, UR6, URZ, 0x3c, !UPT ;  /* 0x000000062b2b7292 */ /* 0x000fc4000f8e3c3f */
[----:B------:R-:W-:Y:S02]  /*2a40*/  USHF.L.U32 UR45, UR45, 0x6, URZ ;  /* 0x000000062d2d7899 */ /* 0x000fe4000800063f */
[----:B------:R-:W-:Y:S01]  /*2a50*/  @UP1 ULOP3.LUT UR43, UR43, 0x1, UR4, 0x78, !UPT ;  /* 0x000000012b2b1892 */ /* 0x000fe2000f8e7804 */
[----:B------:R-:W-:Y:S11]  /*2a60*/  @!P0 BRA `(.L_x_34) ;  /* 0x0000000000408947 */ /* 0x000ff60003800000 */
[----:B------:R-:W-:Y:S01]  /*2a70*/  MOV R0, 0x0 ;  /* 0x0000000000007802 */ /* 0x000fe20000000f00 */
[----:B------:R-:W-:Y:S01]  /*2a80*/  ULDC.64 UR4, c[0x4][0x68] ;  /* 0x01001a0000047ab9 */ /* 0x000fe20000000a00 */
[----:B------:R-:W-:Y:S01]  /*2a90*/  ULDC.64 UR6, c[0x4][0x8] ;  /* 0x0100020000067ab9 */ /* 0x000fe20000000a00 */
[----:B------:R-:W-:Y:S01]  /*2aa0*/  IMAD.U32 R4, RZ, RZ, UR4 ;  /* 0x00000004ff047e24 */ /* 0x000fe2000f8e00ff */
[----:B------:R1:W2:Y:S01]  /*2ab0*/  LDC.64 R14, c[0x4][R0] ;  /* 0x01000000000e7b82 */ /* 0x0002a20000000a00 */
[----:B------:R-:W-:Y:S01]  /*2ac0*/  IMAD.U32 R5, RZ, RZ, UR5 ;  /* 0x00000005ff057e24 */ /* 0x000fe2000f8e00ff */
[----:B------:R-:W-:Y:S01]  /*2ad0*/  ULDC.64 UR4, c[0x4][0x70] ;  /* 0x01001c0000047ab9 */ /* 0x000fe20000000a00 */
[----:B------:R-:W-:Y:S02]  /*2ae0*/  IMAD.U32 R10, RZ, RZ, UR6 ;  /* 0x00000006ff0a7e24 */ /* 0x000fe4000f8e00ff */
[----:B------:R-:W-:Y:S02]  /*2af0*/  IMAD.U32 R6, RZ, RZ, UR4 ;  /* 0x00000004ff067e24 */ /* 0x000fe4000f8e00ff */
[----:B------:R-:W-:-:S02]  /*2b00*/  IMAD.U32 R7, RZ, RZ, UR5 ;  /* 0x00000005ff077e24 */ /* 0x000fc4000f8e00ff */
[----:B------:R-:W-:Y:S02]  /*2b10*/  IMAD.U32 R11, RZ, RZ, UR7 ;  /* 0x00000007ff0b7e24 */ /* 0x000fe4000f8e00ff */
[----:B------:R-:W-:Y:S02]  /*2b20*/  IMAD.MOV.U32 R8, RZ, RZ, 0x70 ;  /* 0x00000070ff087424 */ /* 0x000fe400078e00ff */
[----:B------:R-:W-:Y:S02]  /*2b30*/  IMAD.MOV.U32 R12, RZ, RZ, 0x1 ;  /* 0x00000001ff0c7424 */ /* 0x000fe400078e00ff */
[----:B-1----:R-:W-:-:S07]  /*2b40*/  IMAD.MOV.U32 R13, RZ, RZ, RZ ;  /* 0x000000ffff0d7224 */ /* 0x002fce00078e00ff */
[----:B------:R-:W-:-:S07]  /*2b50*/  LEPC R20, `(.L_x_34) ;  /* 0x000000001014794e */ /* 0x000fce0000000000 */
[----:B--2---:R-:W-:Y:S05]  /*2b60*/  CALL.ABS.NOINC R14 ;  /* 0x000000000e007343 */ /* 0x004fea0003c00000 */
.L_x_34:
[----:B------:R-:W-:-:S04]  /*2b70*/  UIADD3 UR4, UR50, 0x2200, URZ ;  /* 0x0000220032047890 */ /* 0x000fc8000fffe03f */
[----:B------:R-:W-:-:S06]  /*2b80*/  ULOP3.LUT UP0, URZ, UR4, 0x9f, URZ, 0xc0, !UPT ;  /* 0x0000009f043f7892 */ /* 0x000fcc000f80c03f */
[----:B------:R-:W-:-:S13]  /*2b90*/  PLOP3.LUT P0, PT, PT, PT, UP0, 0x80, 0x0 ;  /* 0x000000000000781c */ /* 0x000fda0003f0f008 */
[----:B------:R-:W-:Y:S05]  /*2ba0*/  @!P0 BRA `(.L_x_35) ;  /* 0x0000000000408947 */ /* 0x000fea0003800000 */
        /* <DEDUP_REMOVED lines=16> */
.L_x_35:
[----:B------:R-:W1:Y:S01]  /*2cb0*/  LDC.64 R10, c[0x0][0x590] ;  /* 0x00016400ff0a7b82 */ /* 0x000e620000000a00 */
[----:B------:R-:W-:Y:S01]  /*2cc0*/  SHF.R.U32.HI R0, RZ, 0x2, R18 ;  /* 0x00000002ff007819 */ /* 0x000fe20000011612 */
[----:B------:R-:W-:Y:S01]  /*2cd0*/  ULDC UR4, c[0x0][0x284] ;  /* 0x0000a10000047ab9 */ /* 0x000fe20000000800 */
[C---:B------:R-:W-:Y:S02]  /*2ce0*/  LOP3.LUT R6, R18.reuse, 0xe0, RZ, 0xc0, !PT ;  /* 0x000000e012067812 */ /* 0x040fe400078ec0ff */
[----:B------:R-:W-:Y:S02]  /*2cf0*/  LOP3.LUT R3, R18, 0x3, RZ, 0xc0, !PT ;  /* 0x0000000312037812 */ /* 0x000fe400078ec0ff */
[----:B------:R-:W-:Y:S01]  /*2d00*/  LOP3.LUT R7, R0, 0x7, RZ, 0xc0, !PT ;  /* 0x0000000700077812 */ /* 0x000fe200078ec0ff */
[----:B------:R-:W2:Y:S01]  /*2d10*/  LDC R4, c[0x0][0x288] ;  /* 0x0000a200ff047b82 */ /* 0x000ea20000000800 */
[----:B------:R-:W-:Y:S02]  /*2d20*/  SHF.R.U32.HI R0, RZ, 0x1, R6 ;  /* 0x00000001ff007819 */ /* 0x000fe40000011606 */
[----:B-1----:R-:W-:-:S04]  /*2d30*/  ISETP.NE.U32.AND P0, PT, R10, RZ, PT ;  /* 0x000000ff0a00720c */ /* 0x002fc80003f05070 */
[----:B------:R-:W-:Y:S01]  /*2d40*/  ISETP.NE.AND.EX P0, PT, R11, RZ, PT, P0 ;  /* 0x000000ff0b00720c */ /* 0x000fe20003f05300 */
[----:B--2---:R-:W-:Y:S01]  /*2d50*/  IMAD R4, R3, -0x2, R4 ;  /* 0xfffffffe03047824 */ /* 0x004fe200078e0204 */
[----:B------:R-:W-:-:S03]  /*2d60*/  IADD3 R3, -R0, UR4, -R7 ;  /* 0x0000000400037c10 */ /* 0x000fc6000fffe907 */
[----:B------:R-:W-:Y:S02]  /*2d70*/  IMAD R91, R91, -0x40, R4 ;  /* 0xffffffc05b5b7824 */ /* 0x000fe400078e0204 */
[----:B------:R-:W-:-:S06]  /*2d80*/  IMAD R90, R90, -0x80, R3 ;  /* 0xffffff805a5a7824 */ /* 0x000fcc00078e0203 */
[----:B------:R-:W-:Y:S05]  /*2d90*/  @!P0 BRA `(.L_x_36) ;  /* 0x0000000000548947 */ /* 0x000fea0003800000 */
[----:B------:R-:W-:Y:S02]  /*2da0*/  ULDC.64 UR4, c[0x0][0x588] ;  /* 0x0001620000047ab9 */ /* 0x000fe40000000a00 */
[----:B------:R-:W-:-:S04]  /*2db0*/  ISETP.NE.U32.AND P1, PT, RZ, UR4, PT ;  /* 0x00000004ff007c0c */ /* 0x000fc8000bf25070 */
[----:B------:R-:W-:-:S13]  /*2dc0*/  ISETP.NE.AND.EX P1, PT, RZ, UR5, PT, P1 ;  /* 0x00000005ff007c0c */ /* 0x000fda000bf25310 */
[----:B------:R-:W-:Y:S05]  /*2dd0*/  @!P1 BRA `(.L_x_37) ;  /* 0x0000000000289947 */ /* 0x000fea0003800000 */
[----:B------:R-:W1:Y:S01]  /*2de0*/  LDC.64 R4, c[0x0][0x588] ;  /* 0x00016200ff047b82 */ /* 0x000e620000000a00 */
[----:B------:R-:W-:-:S04]  /*2df0*/  IMAD R3, R10, UR47, RZ ;  /* 0x0000002f0a037c24 */ /* 0x000fc8000f8e02ff */
[----:B-1----:R-:W-:-:S05]  /*2e00*/  IMAD.WIDE R4, R3, 0x4, R4 ;  /* 0x0000000403047825 */ /* 0x002fca00078e0204 */
[----:B------:R-:W2:Y:S01]  /*2e10*/  LDG.E R23, desc[UR38][R4.64] ;  /* 0x0000002604177981 */ /* 0x000ea2000c1e1900 */
[----:B------:R-:W-:Y:S02]  /*2e20*/  IMAD.MOV.U32 R22, RZ, RZ, 0x1 ;  /* 0x00000001ff167424 */ /* 0x000fe400078e00ff */
[----:B------:R-:W-:Y:S02]  /*2e30*/  IMAD.MOV.U32 R61, RZ, RZ, 0x1 ;  /* 0x00000001ff3d7424 */ /* 0x000fe400078e00ff */
[----:B------:R-:W-:Y:S02]  /*2e40*/  IMAD.MOV.U32 R63, RZ, RZ, 0x1 ;  /* 0x00000001ff3f7424 */ /* 0x000fe400078e00ff */
[--C-:B--2---:R-:W-:Y:S02]  /*2e50*/  IMAD.MOV.U32 R64, RZ, RZ, R23.reuse ;  /* 0x000000ffff407224 */ /* 0x104fe400078e0017 */
[----:B------:R-:W-:Y:S01]  /*2e60*/  IMAD.MOV.U32 R81, RZ, RZ, R23 ;  /* 0x000000ffff517224 */ /* 0x000fe200078e0017 */
[----:B------:R-:W-:Y:S06]  /*2e70*/  BRA `(.L_x_36) ;  /* 0x00000000001c7947 */ /* 0x000fec0003800000 */
.L_x_37:
[----:B------:R-:W-:Y:S01]  /*2e80*/  ULDC UR4, c[0x0][0x580] ;  /* 0x0001600000047ab9 */ /* 0x000fe20000000800 */
[----:B------:R-:W-:Y:S02]  /*2e90*/  IMAD.MOV.U32 R22, RZ, RZ, 0x1 ;  /* 0x00000001ff167424 */ /* 0x000fe400078e00ff */
[----:B------:R-:W-:Y:S02]  /*2ea0*/  IMAD.MOV.U32 R61, RZ, RZ, 0x1 ;  /* 0x00000001ff3d7424 */ /* 0x000fe400078e00ff */
[----:B------:R-:W-:Y:S02]  /*2eb0*/  IMAD.MOV.U32 R63, RZ, RZ, 0x1 ;  /* 0x00000001ff3f7424 */ /* 0x000fe400078e00ff */
[----:B------:R-:W-:Y:S02]  /*2ec0*/  IMAD.U32 R23, RZ, RZ, UR4 ;  /* 0x00000004ff177e24 */ /* 0x000fe4000f8e00ff */
[----:B------:R-:W-:Y:S02]  /*2ed0*/  IMAD.U32 R64, RZ, RZ, UR4 ;  /* 0x00000004ff407e24 */ /* 0x000fe4000f8e00ff */
[----:B------:R-:W-:-:S07]  /*2ee0*/  IMAD.U32 R81, RZ, RZ, UR4 ;  /* 0x00000004ff517e24 */ /* 0x000fce000f8e00ff */
.L_x_36:
[----:B------:R-:W1:Y:S02]  /*2ef0*/  LDC.64 R8, c[0x0][0x5b0] ;  /* 0x00016c00ff087b82 */ /* 0x000e640000000a00 */
[----:B-1----:R-:W-:-:S04]  /*2f00*/  ISETP.NE.U32.AND P1, PT, R8, RZ, PT ;  /* 0x000000ff0800720c */ /* 0x002fc80003f25070 */
[----:B------:R-:W-:-:S13]  /*2f10*/  ISETP.NE.AND.EX P1, PT, R9, RZ, PT, P1 ;  /* 0x000000ff0900720c */ /* 0x000fda0003f25310 */
        /* <DEDUP_REMOVED lines=8> */
[----:B------:R1:W5:Y:S01]  /*2fa0*/  LDG.E R56, desc[UR38][R4.64] ;  /* 0x0000002604387981 */ /* 0x000362000c1e1900 */
[----:B------:R-:W-:Y:S05]  /*2fb0*/  BRA `(.L_x_38) ;  /* 0x0000000000087947 */ /* 0x000fea0003800000 */
.L_x_39:
[----:B------:R-:W-:Y:S02]  /*2fc0*/  ULDC UR4, c[0x0][0x5a0] ;  /* 0x0001680000047ab9 */ /* 0x000fe40000000800 */
[----:B------:R-:W-:-:S07]  /*2fd0*/  IMAD.U32 R56, RZ, RZ, UR4 ;  /* 0x00000004ff387e24 */ /* 0x000fce000f8e00ff */
.L_x_38:
[----:B------:R-:W2:Y:S01]  /*2fe0*/  LDC.64 R12, c[0x0][0x5c0] ;  /* 0x00017000ff0c7b82 */ /* 0x000ea20000000a00 */
[----:B------:R-:W-:Y:S01]  /*2ff0*/  ULDC.64 UR4, c[0x0][0x588] ;  /* 0x0001620000047ab9 */ /* 0x000fe20000000a00 */
[----:B------:R-:W-:Y:S01]  /*3000*/  ISETP.EQ.U32.AND P3, PT, R10, RZ, PT ;  /* 0x000000ff0a00720c */ /* 0x000fe20003f62070 */
[----:B-1----:R-:W-:Y:S01]  /*3010*/  IMAD.MOV.U32 R4, RZ, RZ, 0x1 ;  /* 0x00000001ff047424 */ /* 0x002fe200078e00ff */
[----:B------:R-:W-:Y:S01]  /*3020*/  ISETP.NE.U32.AND P1, PT, RZ, UR4, PT ;  /* 0x00000004ff007c0c */ /* 0x000fe2000bf25070 */
[----:B------:R-:W-:Y:S01]  /*3030*/  IMAD.MOV.U32 R3, RZ, RZ, 0x1 ;  /* 0x00000001ff037424 */ /* 0x000fe200078e00ff */
[----:B------:R-:W-:Y:S02]  /*3040*/  LOP3.LUT P4, RZ, R63, 0xff, RZ, 0xc0, !PT ;  /* 0x000000ff3fff7812 */ /* 0x000fe4000788c0ff */
[----:B------:R-:W1:Y:S01]  /*3050*/  LDC R9, c[0x0][0x5c8] ;  /* 0x00017200ff097b82 */ /* 0x000e620000000800 */
[----:B------:R-:W-:Y:S02]  /*3060*/  ISETP.NE.AND.EX P1, PT, RZ, UR5, PT, P1 ;  /* 0x00000005ff007c0c */ /* 0x000fe4000bf25310 */
[----:B------:R-:W-:-:S02]  /*3070*/  FSEL R0, R81, R64, !P4 ;  /* 0x0000004051007208 */ /* 0x000fc40006000000 */
[----:B------:R-:W-:Y:S02]  /*3080*/  ISETP.EQ.OR.EX P3, PT, R11, RZ, !P1, P3 ;  /* 0x000000ff0b00720c */ /* 0x000fe40004f62730 */
[----:B------:R-:W-:Y:S02]  /*3090*/  PLOP3.LUT P1, PT, P1, PT, PT, 0x8, 0x0 ;  /* 0x000000000000781c */ /* 0x000fe40000f2e170 */
[C---:B------:R-:W-:Y:S02]  /*30a0*/  FSEL R64, R23.reuse, R64, !P0 ;  /* 0x0000004017407208 */ /* 0x040fe40004000000 */
[----:B------:R-:W-:Y:S02]  /*30b0*/  FSEL R0, R23, R0, !P0 ;  /* 0x0000000017007208 */ /* 0x000fe40004000000 */
[----:B--2---:R-:W-:-:S04]  /*30c0*/  ISETP.NE.U32.AND P2, PT, R12, RZ, PT ;  /* 0x000000ff0c00720c */ /* 0x004fc80003f45070 */
[----:B------:R-:W-:-:S04]  /*30d0*/  ISETP.NE.AND.EX P2, PT, R13, RZ, PT, P2 ;  /* 0x000000ff0d00720c */ /* 0x000fc80003f45320 */
[----:B-1----:R-:W-:Y:S01]  /*30e0*/  FSEL R9, R9, RZ, !P2 ;  /* 0x000000ff09097208 */ /* 0x002fe20005000000 */
[----:B------:R-:W-:Y:S08]  /*30f0*/  @!P3 BRA `(.L_x_40) ;  /* 0x000000000040b947 */ /* 0x000ff00003800000 */
[----:B------:R-:W-:Y:S04]  /*3100*/  BSSY B0, `(.L_x_41) ;  /* 0x000000e000007945 */ /* 0x000fe80003800000 */
[----:B------:R-:W-:Y:S05]  /*3110*/  @!P0 BRA `(.L_x_42) ;  /* 0x0000000000248947 */ /* 0x000fea0003800000 */
[----:B------:R-:W-:Y:S02]  /*3120*/  LOP3.LUT P4, RZ, R61, 0xff, RZ, 0xc0, !PT ;  /* 0x000000ff3dff7812 */ /* 0x000fe4000788c0ff */
[----:B------:R-:W-:Y:S02]  /*3130*/  PLOP3.LUT P3, PT, P1, PT, PT, 0x80, 0x0 ;  /* 0x000000000000781c */ /* 0x000fe40000f6f070 */
[----:B------:R-:W-:-:S09]  /*3140*/  PRMT R63, RZ, 0x7610, R63 ;  /* 0x00007610ff3f7816 */ /* 0x000fd2000000003f */
[----:B------:R-:W-:Y:S05]  /*3150*/  @!P4 BRA `(.L_x_43) ;  /* 0x000000000020c947 */ /* 0x000fea0003800000 */
[----:B------:R-:W-:Y:S01]  /*3160*/  FSETP.EQ.AND P3, PT, R23, RZ, PT ;  /* 0x000000ff1700720b */ /* 0x000fe20003f62000 */
[----:B------:R-:W-:Y:S01]  /*3170*/  IMAD.MOV.U32 R64, RZ, RZ, R23 ;  /* 0x000000ffff407224 */ /* 0x000fe200078e0017 */
[----:B------:R-:W-:Y:S01]  /*3180*/  PRMT R63, R61, 0x7610, R63 ;  /* 0x000076103d3f7816 */ /* 0x000fe2000000003f */
[----:B------:R-:W-:Y:S01]  /*3190*/  IMAD.MOV.U32 R0, RZ, RZ, R23 ;  /* 0x000000ffff007224 */ /* 0x000fe200078e0017 */
[----:B------:R-:W-:Y:S09]  /*31a0*/  BRA `(.L_x_43) ;  /* 0x00000000000c7947 */ /* 0x000ff20003800000 */
.L_x_42:
[----:B------:R-:W-:Y:S01]  /*31b0*/  FSETP.EQ.AND P3, PT, R23, RZ, PT ;  /* 0x000000ff1700720b */ /* 0x000fe20003f62000 */
[--C-:B------:R-:W-:Y:S02]  /*31c0*/  IMAD.MOV.U32 R64, RZ, RZ, R23.reuse ;  /* 0x000000ffff407224 */ /* 0x100fe400078e0017 */
[----:B------:R-:W-:-:S10]  /*31d0*/  IMAD.MOV.U32 R0, RZ, RZ, R23 ;  /* 0x000000ffff007224 */ /* 0x000fd400078e0017 */
.L_x_43:
[----:B------:R-:W-:Y:S05]  /*31e0*/  BSYNC B0 ;  /* 0x0000000000007941 */ /* 0x000fea0003800000 */
.L_x_41:
[----:B------:R-:W-:-:S07]  /*31f0*/  SEL R4, RZ, 0x1, P3 ;  /* 0x00000001ff047807 */ /* 0x000fce0001800000 */
.L_x_40:
[----:B------:R-:W-:Y:S04]  /*3200*/  BSSY B0, `(.L_x_44) ;  /* 0x000000f000007945 */ /* 0x000fe80003800000 */
[----:B------:R-:W-:Y:S05]  /*3210*/  @!P0 BRA `(.L_x_45) ;  /* 0x0000000000288947 */ /* 0x000fea0003800000 */
[----:B------:R-:W-:Y:S02]  /*3220*/  LOP3.LUT P0, RZ, R22, 0xff, RZ, 0xc0, !PT ;  /* 0x000000ff16ff7812 */ /* 0x000fe4000780c0ff */
[----:B------:R-:W-:Y:S02]  /*3230*/  PRMT R61, RZ, 0x7610, R61 ;  /* 0x00007610ff3d7816 */ /* 0x000fe4000000003d */
[----:B------:R-:W-:-:S09]  /*3240*/  PRMT R63, RZ, 0x7610, R63 ;  /* 0x00007610ff3f7816 */ /* 0x000fd2000000003f */
[----:B------:R-:W-:Y:S05]  /*3250*/  @!P0 BRA `(.L_x_46) ;  /* 0x0000000000248947 */ /* 0x000fea0003800000 */
[----:B------:R-:W-:Y:S01]  /*3260*/  FSETP.EQ.AND P1, PT, R23, RZ, PT ;  /* 0x000000ff1700720b */ /* 0x000fe20003f22000 */
[----:B------:R-:W-:Y:S01]  /*3270*/  IMAD.MOV.U32 R64, RZ, RZ, R23 ;  /* 0x000000ffff407224 */ /* 0x000fe200078e0017 */
[C---:B------:R-:W-:Y:S01]  /*3280*/  PRMT R61, R22.reuse, 0x7610, R61 ;  /* 0x00007610163d7816 */ /* 0x040fe2000000003d */
[----:B------:R-:W-:Y:S01]  /*3290*/  IMAD.MOV.U32 R0, RZ, RZ, R23 ;  /* 0x000000ffff007224 */ /* 0x000fe200078e0017 */
[----:B------:R-:W-:Y:S01]  /*32a0*/  PRMT R63, R22, 0x7610, R63 ;  /* 0x00007610163f7816 */ /* 0x000fe2000000003f */
[----:B------:R-:W-:Y:S08]  /*32b0*/  BRA `(.L_x_46) ;  /* 0x00000000000c7947 */ /* 0x000ff00003800000 */
.L_x_45:
[----:B------:R-:W-:Y:S01]  /*32c0*/  FSETP.EQ.AND P1, PT, R23, RZ, PT ;  /* 0x000000ff1700720b */ /* 0x000fe20003f22000 */
[--C-:B------:R-:W-:Y:S02]  /*32d0*/  IMAD.MOV.U32 R64, RZ, RZ, R23.reuse ;  /* 0x000000ffff407224 */ /* 0x100fe400078e0017 */
[----:B------:R-:W-:-:S10]  /*32e0*/  IMAD.MOV.U32 R0, RZ, RZ, R23 ;  /* 0x000000ffff007224 */ /* 0x000fd400078e0017 */
.L_x_46:
[----:B------:R-:W-:Y:S05]  /*32f0*/  BSYNC B0 ;  /* 0x0000000000007941 */ /* 0x000fea0003800000 */
.L_x_44:
[----:B------:R-:W-:Y:S01]  /*3300*/  PRMT R4, R4, 0x9910, RZ ;  /* 0x0000991004047816 */ /* 0x000fe200000000ff */
[----:B------:R-:W-:Y:S02]  /*3310*/  IMAD.MOV.U32 R8, RZ, RZ, RZ ;  /* 0x000000ffff087224 */ /* 0x000fe400078e00ff */
[----:B------:R-:W-:Y:S01]  /*3320*/  IMAD.MOV.U32 R11, RZ, RZ, R9 ;  /* 0x000000ffff0b7224 */ /* 0x000fe200078e0009 */
[----:B------:R-:W-:Y:S01]  /*3330*/  ISETP.NE.AND P3, PT, R4, RZ, PT ;  /* 0x000000ff0400720c */ /* 0x000fe20003f65270 */
[----:B------:R-:W-:-:S12]  /*3340*/  @!P2 BRA `(.L_x_47) ;  /* 0x000000000060a947 */ /* 0x000fd80003800000 */
[----:B------:R-:W-:Y:S01]  /*3350*/  SHF.R.U32.HI R6, RZ, 0x5, R6 ;  /* 0x00000005ff067819 */ /* 0x000fe20000011606 */
[----:B------:R-:W1:Y:S01]  /*3360*/  LDC.64 R10, c[0x0][0x5d0] ;  /* 0x00017400ff0a7b82 */ /* 0x000e620000000a00 */
[----:B------:R-:W-:Y:S01]  /*3370*/  USHF.R.S32.HI UR4, URZ, 0x1f, UR47 ;  /* 0x0000001f3f047899 */ /* 0x000fe2000801142f */
[----:B------:R-:W-:Y:S02]  /*3380*/  ISETP.GE.AND P0, PT, R91, 0x1, PT ;  /* 0x000000015b00780c */ /* 0x000fe40003f06270 */
[----:B------:R-:W-:Y:S02]  /*3390*/  IMAD.SHL.U32 R4, R6, 0x10, RZ ;  /* 0x0000001006047824 */ /* 0x000fe400078e00ff */
[C---:B------:R-:W-:Y:S02]  /*33a0*/  ISETP.LT.OR P2, PT, R90.reuse, 0x9, !P0 ;  /* 0x000000095a00780c */ /* 0x040fe40004741670 */
[----:B------:R-:W-:Y:S02]  /*33b0*/  ISETP.LT.OR P0, PT, R90, 0x1, !P0 ;  /* 0x000000015a00780c */ /* 0x000fe40004701670 */
[----:B------:R-:W-:-:S05]  /*33c0*/  LOP3.LUT R4, R4, 0xfffffff0, R7, 0xe2, !PT ;  /* 0xfffffff004047812 */ /* 0x000fca00078ee207 */
[----:B------:R-:W-:-:S05]  /*33d0*/  VIADD R4, R4, UR46 ;  /* 0x0000002e04047c36 */ /* 0x000fca0008000000 */
[--C-:B------:R-:W-:Y:S01]  /*33e0*/  SHF.R.S32.HI R5, RZ, 0x1f, R4.reuse ;  /* 0x0000001fff057819 */ /* 0x100fe20000011404 */
[C---:B-1----:R-:W-:Y:S02]  /*33f0*/  IMAD R6, R10.reuse, UR4, RZ ;  /* 0x000000040a067c24 */ /* 0x042fe4000f8e02ff */
[----:B------:R-:W-:-:S04]  /*3400*/  IMAD.WIDE.U32 R4, R10, UR47, R4 ;  /* 0x0000002f0a047c25 */ /* 0x000fc8000f8e0004 */
[----:B------:R-:W-:Y:S01]  /*3410*/  IMAD R6, R11, UR47, R6 ;  /* 0x0000002f0b067c24 */ /* 0x000fe2000f8e0206 */
[----:B------:R-:W-:-:S04]  /*3420*/  IADD3 R4, P4, R4, R12, RZ ;  /* 0x0000000c04047210 */ /* 0x000fc80007f9e0ff */
[--C-:B------:R-:W-:Y:S02]  /*3430*/  IADD3.X R5, R13, R5, R6.reuse, P4, !PT ;  /* 0x000000050d057210 */ /* 0x100fe400027fe406 */
[----:B------:R-:W-:-:S03]  /*3440*/  PRMT R6, RZ, 0x7610, R6 ;  /* 0x00007610ff067816 */ /* 0x000fc60000000006 */
[----:B------:R-:W2:Y:S04]  /*3450*/  @!P2 LDG.E.U8 R7, desc[UR38][R4.64+0x8] ;  /* 0x000008260407a981 */ /* 0x000ea8000c1e1100 */
[----:B------:R-:W3:Y:S01]  /*3460*/  @!P0 LDG.E.U8 R6, desc[UR38][R4.64] ;  /* 0x0000002604068981 */ /* 0x000ee2000c1e1100 */
[----:B--2---:R-:W-:-:S05]  /*3470*/  @!P2 IMAD.SHL.U32 R7, R7, 0x100, RZ ;  /* 0x000001000707a824 */ /* 0x004fca00078e00ff */
[----:B---3--:R-:W-:-:S04]  /*3480*/  @!P2 LOP3.LUT R7, R6, R7, RZ, 0xfc, !PT ;  /* 0x000000070607a212 */ /* 0x008fc800078efcff */
[----:B------:R-:W-:-:S04]  /*3490*/  @!P2 PRMT R6, R7, 0x7610, R6 ;  /* 0x000076100706a816 */ /* 0x000fc80000000006 */
[----:B------:R-:W-:-:S05]  /*34a0*/  F2FP.F16.E4M3.UNPACK_B R6, R6 ;  /* 0x00000006ff06723e */ /* 0x000fca00020006ff */
[--C-:B------:R-:W-:Y:S02]  /*34b0*/  HADD2.F32 R11, -RZ, R6.reuse.H0_H0 ;  /* 0x20000006ff0b7230 */ /* 0x100fe40000004100 */
[----:B------:R-:W-:-:S07]  /*34c0*/  HADD2.F32 R9, -RZ, R6.H1_H1 ;  /* 0x30000006ff097230 */ /* 0x000fce0000004100 */
.L_x_47:
[----:B------:R-:W-:Y:S01]  /*34d0*/  BSSY B0, `(.L_x_48) ;  /* 0x0000038000007945 */ /* 0x000fe20003800000 */
[----:B------:R-:W-:Y:S01]  /*34e0*/  CS2R R4, SRZ ;  /* 0x0000000000047805 */ /* 0x000fe2000001ff00 */
[----:B------:R-:W-:Y:S02]  /*34f0*/  IMAD.MOV.U32 R6, RZ, RZ, RZ ;  /* 0x000000ffff067224 */ /* 0x000fe400078e00ff */
[----:B------:R-:W-:Y:S05]  /*3500*/  @!P3 BRA `(.L_x_49) ;  /* 0x0000000000d0b947 */ /* 0x000fea0003800000 */
[----:B------:R-:W-:-:S13]  /*3510*/  ISETP.NE.AND P2, PT, R58, 0x3, PT ;  /* 0x000000033a00780c */ /* 0x000fda0003f45270 */
[----:B------:R-:W-:Y:S05]  /*3520*/  @!P2 BRA `(.L_x_50) ;  /* 0x000000000004a947 */ /* 0x000fea0003800000 */
[----:B------:R-:W-:Y:S01]  /*3530*/  BPT.TRAP 0x1 ;  /* 0x000000040000795c */ /* 0x000fe20000300000 */
.L_x_50:
[----:B------:R-:W-:Y:S01]  /*3540*/  LEA R20, R62, UR50, 0x3 ;  /* 0x000000323e147c11 */ /* 0x000fe2000f8e18ff */
[----:B------:R-:W-:Y:S01]  /*3550*/  BSSY B1, `(.L_x_51) ;  /* 0x0000006000017945 */ /* 0x000fe20003800000 */
[----:B------:R-:W-:Y:S01]  /*3560*/  SHF.L.U32 R5, R59, 0x1f, RZ ;  /* 0x0000001f3b057819 */ /* 0x000fe200000006ff */
[----:B------:R-:W-:Y:S02]  /*3570*/  IMAD.MOV.U32 R8, RZ, RZ, RZ ;  /* 0x000000ffff087224 */ /* 0x000fe400078e00ff */
[----:B------:R-:W-:Y:S01]  /*3580*/  IMAD.MOV.U32 R4, RZ, RZ, RZ ;  /* 0x000000ffff047224 */ /* 0x000fe200078e00ff */
[----:B------:R-:W1:Y:S02]  /*3590*/  SYNCS.PHASECHK.TRANS64.TRYWAIT P0, [R20+URZ+0x110], R5 ;  /* 0x00011005140075a7 */ /* 0x000e64000800017f */
[----:B-1----:R-:W-:Y:S05]  /*35a0*/  @!P0 BRA `(.L_x_52) ;  /* 0x0000004400508947 */ /* 0x002fea0003800000 */
.L_x_143:
[----:B------:R-:W-:Y:S05]  /*35b0*/  BSYNC B1 ;  /* 0x0000000000017941 */ /* 0x000fea0003800000 */
.L_x_51:
[----:B------:R-:W-:Y:S01]  /*35c0*/  BSSY B1, `(.L_x_53) ;  /* 0x0000017000017945 */ /* 0x000fe20003800000 */
[----:B-1----:R-:W-:Y:S02]  /*35d0*/  IMAD.MOV.U32 R5, RZ, RZ, RZ ;  /* 0x000000ffff057224 */ /* 0x002fe400078e00ff */
[----:B------:R-:W-:Y:S01]  /*35e0*/  IMAD.MOV.U32 R6, RZ, RZ, RZ ;  /* 0x000000ffff067224 */ /* 0x000fe200078e00ff */
[----:B------:R-:W-:Y:S06]  /*35f0*/  @P1 BRA `(.L_x_54) ;  /* 0x00000000004c1947 */ /* 0x000fec0003800000 */
[----:B------:R-:W-:Y:S01]  /*3600*/  SHF.R.U32.HI R5, RZ, 0x4, R18 ;  /* 0x00000004ff057819 */ /* 0x000fe20000011612 */
[----:B------:R-:W-:-:S03]  /*3610*/  IMAD R4, R62, 0x1000, R57 ;  /* 0x000010003e047824 */ /* 0x000fc600078e0239 */
[----:B------:R-:W-:Y:S01]  /*3620*/  LOP3.LUT P0, RZ, R5, 0x1, RZ, 0xc0, !PT ;  /* 0x0000000105ff7812 */ /* 0x000fe2000780c0ff */
[----:B------:R-:W-:Y:S01]  /*3630*/  VIADD R5, R4, UR50 ;  /* 0x0000003204057c36 */ /* 0x000fe20008000000 */
[----:B------:R-:W-:Y:S03]  /*3640*/  LDS.U16 R7, [R4+UR50+0x308] ;  /* 0x0003083204077984 */ /* 0x000fe60008000400 */
[C---:B------:R-:W-:Y:S01]  /*3650*/  VIADD R6, R5.reuse, 0x200 ;  /* 0x0000020005067836 */ /* 0x040fe20000000000 */
[----:B------:R-:W-:Y:S01]  /*3660*/  LDS.U16 R8, [R4+UR50+0x208] ;  /* 0x0002083204087984 */ /* 0x000fe20008000400 */
[----:B------:R-:W-:-:S03]  /*3670*/  VIADD R10, R5, 0x210 ;  /* 0x00000210050a7836 */ /* 0x000fc60000000000 */
[----:B------:R-:W-:Y:S03]  /*3680*/  LDS.U16 R5, [R4+UR50+0x200] ;  /* 0x0002003204057984 */ /* 0x000fe60008000400 */
[----:B------:R-:W-:Y:S02]  /*3690*/  @P0 VIADD R10, R6, 0xfffffff0 ;  /* 0xfffffff0060a0836 */ /* 0x000fe40000000000 */
[----:B------:R-:W1:Y:S04]  /*36a0*/  LDS.U16 R6, [R4+UR50+0x300] ;  /* 0x0003003204067984 */ /* 0x000e680008000400 */
[----:B------:R-:W-:Y:S04]  /*36b0*/  LDS.U16 R12, [R10+0x100] ;  /* 0x000100000a0c7984 */ /* 0x000fe80000000400 */
[----:B------:R-:W2:Y:S04]  /*36c0*/  LDS.U16 R13, [R10] ;  /* 0x000000000a0d7984 */ /* 0x000ea80000000400 */
[----:B------:R-:W-:Y:S04]  /*36d0*/  LDS.U16 R14, [R10+0x108] ;  /* 0x000108000a0e7984 */ /* 0x000fe80000000400 */
[----:B------:R-:W3:Y:S01]  /*36e0*/  LDS.U16 R15, [R10+0x8] ;  /* 0x000008000a0f7984 */ /* 0x000ee20000000400 */
[----:B-1----:R-:W-:-:S02]  /*36f0*/  PRMT R6, R5, 0x5410, R6 ;  /* 0x0000541005067816 */ /* 0x002fc40000000006 */
[----:B------:R-:W-:Y:S02]  /*3700*/  PRMT R5, R8, 0x5410, R7 ;  /* 0x0000541008057816 */ /* 0x000fe40000000007 */
[----:B--2---:R-:W-:Y:S02]  /*3710*/  PRMT R4, R13, 0x5410, R12 ;  /* 0x000054100d047816 */ /* 0x004fe4000000000c */
[----:B---3--:R-:W-:-:S07]  /*3720*/  PRMT R8, R15, 0x5410, R14 ;  /* 0x000054100f087816 */ /* 0x008fce000000000e */
.L_x_54:
[----:B------:R-:W-:Y:S05]  /*3730*/  BSYNC B1 ;  /* 0x0000000000017941 */ /* 0x000fea0003800000 */
.L_x_53:
[----:B------:R-:W-:Y:S01]  /*3740*/  @!PT LDS RZ, [RZ] ;  /* 0x00000000fffff984 */ /* 0x000fe20000000800 */
[----:B------:R-:W-:Y:S01]  /*3750*/  @!PT LDS RZ, [RZ] ;  /* 0x00000000fffff984 */ /* 0x000fe20000000800 */
[----:B------:R-:W-:Y:S01]  /*3760*/  @!PT LDS RZ, [RZ] ;  /* 0x00000000fffff984 */ /* 0x000fe20000000800 */
[----:B------:R-:W-:Y:S01]  /*3770*/  @!PT LDS RZ, [RZ] ;  /* 0x00000000fffff984 */ /* 0x000fe20000000800 */
[----:B------:R1:W-:Y:S06]  /*3780*/  MEMBAR.ALL.CTA ;  /* 0x0000000000007992 */ /* 0x0003ec0000008000 */
[----:B-1----:R-:W1:Y:S01]  /*3790*/  FENCE.VIEW.ASYNC.S ;  /* 0x00000000000073c6 */ /* 0x002e620000000000 */
[----:B------:R-:W-:Y:S05]  /*37a0*/  @!P2 BRA `(.L_x_55) ;  /* 0x000000000004a947 */ /* 0x000fea0003800000 */
[----:B------:R-:W-:Y:S01]  /*37b0*/  BPT.TRAP 0x1 ;  /* 0x000000040000795c */ /* 0x000fe20000300000 */
.L_x_55:
[----:B------:R-:W2:Y:S01]  /*37c0*/  S2R R10, SR_CgaCtaId ;  /* 0x00000000000a7919 */ /* 0x000ea20000008800 */
[----:B------:R-:W-:Y:S02]  /*37d0*/  VIADD R7, R20, 0x120 ;  /* 0x0000012014077836 */ /* 0x000fe40000000000 */
[----:B------:R-:W-:-:S05]  /*37e0*/  VIADD R62, R62, 0x1 ;  /* 0x000000013e3e7836 */ /* 0x000fca0000000000 */
[----:B------:R-:W-:-:S04]  /*37f0*/  ISETP.NE.AND P0, PT, R62, 0x2, PT ;  /* 0x000000023e00780c */ /* 0x000fc80003f05270 */
[----:B------:R-:W-:Y:S02]  /*3800*/  SEL R62, R62, RZ, P0 ;  /* 0x000000ff3e3e7207 */ /* 0x000fe40000000000 */
[----:B--2---:R-:W-:Y:S02]  /*3810*/  PRMT R7, R10, 0x654, R7 ;  /* 0x000006540a077816 */ /* 0x004fe40000000007 */
[----:B------:R-:W-:Y:S02]  /*3820*/  SEL R10, RZ, 0x1, P0 ;  /* 0x00000001ff0a7807 */ /* 0x000fe40000000000 */
[----:B-1----:R1:W-:Y:S02]  /*3830*/  SYNCS.ARRIVE.TRANS64.RED.A1T0 RZ, [R7+URZ], RZ ;  /* 0x000000ff07ff79a7 */ /* 0x0023e4000810043f */
[----:B------:R-:W-:-:S07]  /*3840*/  LOP3.LUT R59, R59, R10, RZ, 0x3c, !PT ;  /* 0x0000000a3b3b7212 */ /* 0x000fce00078e3cff */
.L_x_49:
[----:B------:R-:W-:Y:S05]  /*3850*/  BSYNC B0 ;  /* 0x0000000000007941 */ /* 0x000fea0003800000 */
.L_x_48:
[-C--:B-1----:R-:W-:Y:S01]  /*3860*/  F2FP.F16.E4M3.UNPACK_B R7, R6.reuse ;  /* 0x00000006ff07723e */ /* 0x082fe200020006ff */
[C-C-:B-----5:R-:W-:Y:S01]  /*3870*/  FFMA R10, R56.reuse, R99, R11.reuse ;  /* 0x00000063380a7223 */ /* 0x160fe2000000000b */
[----:B------:R-:W-:Y:S01]  /*3880*/  F2FP.F16.E4M3.UNPACK_B R12, R6.H1 ;  /* 0x00000006ff0c723e */ /* 0x000fe200030006ff */
[C---:B------:R-:W-:Y:S01]  /*3890*/  FFMA R98, R56.reuse, R98, R11 ;  /* 0x0000006238627223 */ /* 0x040fe2000000000b */
[C-C-:B------:R-:W-:Y:S01]  /*38a0*/  FFMA R96, R56.reuse, R96, R9.reuse ;  /* 0x0000006038607223 */ /* 0x140fe20000000009 */
[--C-:B------:R-:W-:Y:S01]  /*38b0*/  HADD2.F32 R13, -RZ, R7.reuse.H0_H0 ;  /* 0x20000007ff0d7230 */ /* 0x100fe20000004100 */
[----:B------:R-:W-:Y:S01]  /*38c0*/  SHF.R.U32.HI R14, RZ, 0x4, R18 ;  /* 0x00000004ff0e7819 */ /* 0x000fe20000011612 */
[----:B------:R-:W-:Y:S02]  /*38d0*/  HADD2.F32 R7, -RZ, R7.H1_H1 ;  /* 0x30000007ff077230 */ /* 0x000fe40000004100 */
[----:B------:R-:W-:Y:S01]  /*38e0*/  FFMA R92, R56, R92, R9 ;  /* 0x0000005c385c7223 */ /* 0x000fe20000000009 */
[----:B------:R-:W-:-:S02]  /*38f0*/  HADD2.F32 R15, -RZ, R12.H1_H1 ;  /* 0x3000000cff0f7230 */ /* 0x000fc40000004100 */
[-C--:B------:R-:W-:Y:S01]  /*3900*/  FFMA R20, R13, R81.reuse, R10 ;  /* 0x000000510d147223 */ /* 0x080fe2000000000a */
[----:B------:R-:W-:Y:S02]  /*3910*/  HADD2.F32 R13, -RZ, R12.H0_H0 ;  /* 0x2000000cff0d7230 */ /* 0x000fe40000004100 */
[----:B------:R-:W-:Y:S01]  /*3920*/  FFMA R25, R7, R81, R98 ;  /* 0x0000005107197223 */ /* 0x000fe20000000062 */
[----:B------:R-:W-:Y:S01]  /*3930*/  FFMA R10, R56, R97, R9 ;  /* 0x00000061380a7223 */ /* 0x000fe20000000009 */
[----:B------:R-:W-:Y:S01]  /*3940*/  F2FP.F16.E4M3.UNPACK_B R12, R5 ;  /* 0x00000005ff0c723e */ /* 0x000fe200020006ff */
[----:B------:R-:W-:Y:S01]  /*3950*/  FFMA R27, R15, R81, R96 ;  /* 0x000000510f1b7223 */ /* 0x000fe20000000060 */
[----:B------:R-:W-:Y:S01]  /*3960*/  F2FP.F16.E4M3.UNPACK_B R7, R5.H1 ;  /* 0x00000005ff07723e */ /* 0x000fe200030006ff */
[----:B------:R-:W-:Y:S01]  /*3970*/  FFMA R24, R13, R81, R10 ;  /* 0x000000510d187223 */ /* 0x000fe2000000000a */
[----:B------:R-:W-:Y:S01]  /*3980*/  LOP3.LUT P2, RZ, R14, 0x1, RZ, 0xc0, !PT ;  /* 0x000000010eff7812 */ /* 0x000fe2000784c0ff */
[----:B------:R-:W-:-:S02]  /*3990*/  HADD2.F32 R13, -RZ, R12.H0_H0 ;  /* 0x2000000cff0d7230 */ /* 0x000fc40000004100 */
[C---:B------:R-:W-:Y:S01]  /*39a0*/  FFMA R10, R56.reuse, R95, R11 ;  /* 0x0000005f380a7223 */ /* 0x040fe2000000000b */
[----:B------:R-:W-:Y:S02]  /*39b0*/  HADD2.F32 R15, -RZ, R12.H1_H1 ;  /* 0x3000000cff0f7230 */ /* 0x000fe40000004100 */
[C---:B------:R-:W-:Y:S01]  /*39c0*/  FFMA R12, R56.reuse, R93, R9 ;  /* 0x0000005d380c7223 */ /* 0x040fe20000000009 */
[--C-:B------:R-:W-:Y:S01]  /*39d0*/  HADD2.F32 R21, -RZ, R7.reuse.H0_H0 ;  /* 0x20000007ff157230 */ /* 0x100fe20000004100 */
[-C--:B------:R-:W-:Y:S01]  /*39e0*/  F2FP.F16.E4M3.UNPACK_B R14, R4.reuse ;  /* 0x00000004ff0e723e */ /* 0x080fe200020006ff */
[----:B------:R-:W-:Y:S01]  /*39f0*/  FFMA R26, R13, R81, R10 ;  /* 0x000000510d1a7223 */ /* 0x000fe2000000000a */
[----:B------:R-:W-:Y:S02]  /*3a00*/  HADD2.F32 R7, -RZ, R7.H1_H1 ;  /* 0x30000007ff077230 */ /* 0x000fe40000004100 */
[C-C-:B------:R-:W-:Y:S01]  /*3a10*/  FFMA R10, R56.reuse, R89, R11.reuse ;  /* 0x00000059380a7223 */ /* 0x140fe2000000000b */
[-C--:B------:R-:W-:Y:S01]  /*3a20*/  FFMA R28, R21, R81.reuse, R12 ;  /* 0x00000051151c7223 */ /* 0x080fe2000000000c */
[----:B------:R-:W-:Y:S01]  /*3a30*/  HADD2.F32 R13, -RZ, R14.H0_H0 ;  /* 0x2000000eff0d7230 */ /* 0x000fe20000004100 */
[----:B------:R-:W-:Y:S01]  /*3a40*/  F2FP.F16.E4M3.UNPACK_B R12, R4.H1 ;  /* 0x00000004ff0c723e */ /* 0x000fe200030006ff */
[-C--:B------:R-:W-:Y:S01]  /*3a50*/  FFMA R31, R7, R81.reuse, R92 ;  /* 0x00000051071f7223 */ /* 0x080fe2000000005c */
[C-C-:B------:R-:W-:Y:S01]  /*3a60*/  FFMA R94, R56.reuse, R94, R11.reuse ;  /* 0x0000005e385e7223 */ /* 0x140fe2000000000b */
[----:B------:R-:W-:Y:S01]  /*3a70*/  FFMA R88, R56, R88, R11 ;  /* 0x0000005838587223 */ /* 0x000fe2000000000b */
[----:B------:R-:W-:Y:S01]  /*3a80*/  FFMA R30, R13, R81, R10 ;  /* 0x000000510d1e7223 */ /* 0x000fe2000000000a */
[----:B------:R-:W-:-:S02]  /*3a90*/  HADD2.F32 R7, -RZ, R12.H0_H0 ;  /* 0x2000000cff077230 */ /* 0x000fc40000004100 */
[----:B------:R-:W-:Y:S01]  /*3aa0*/  FFMA R10, R56, R87, R9 ;  /* 0x00000057380a7223 */ /* 0x000fe20000000009 */
[-C--:B------:R-:W-:Y:S01]  /*3ab0*/  FFMA R29, R15, R81.reuse, R94 ;  /* 0x000000510f1d7223 */ /* 0x080fe2000000005e */
[----:B------:R-:W-:Y:S01]  /*3ac0*/  HADD2.F32 R15, -RZ, R14.H1_H1 ;  /* 0x3000000eff0f7230 */ /* 0x000fe20000004100 */
[-C--:B------:R-:W-:Y:S01]  /*3ad0*/  F2FP.F16.E4M3.UNPACK_B R14, R8.reuse ;  /* 0x00000008ff0e723e */ /* 0x080fe200020006ff */
[-C--:B------:R-:W-:Y:S01]  /*3ae0*/  FFMA R32, R7, R81.reuse, R10 ;  /* 0x0000005107207223 */ /* 0x080fe2000000000a */
[----:B------:R-:W-:Y:S01]  /*3af0*/  LOP3.LUT R7, R18, 0xff, RZ, 0xc0, !PT ;  /* 0x000000ff12077812 */ /* 0x000fe200078ec0ff */
[----:B------:R-:W-:Y:S02]  /*3b00*/  HADD2.F32 R13, -RZ, R12.H1_H1 ;  /* 0x3000000cff0d7230 */ /* 0x000fe40000004100 */
[----:B------:R-:W-:Y:S01]  /*3b10*/  FFMA R33, R15, R81, R88 ;  /* 0x000000510f217223 */ /* 0x000fe20000000058 */
[----:B------:R-:W-:Y:S02]  /*3b20*/  HADD2.F32 R21, -RZ, R14.H0_H0 ;  /* 0x2000000eff157230 */ /* 0x000fe40000004100 */
[C---:B------:R-:W-:Y:S01]  /*3b30*/  FFMA R12, R56.reuse, R85, R11 ;  /* 0x00000055380c7223 */ /* 0x040fe2000000000b */
[----:B------:R-:W-:Y:S01]  /*3b40*/  VIADD R7, R7, 0x1f ;  /* 0x0000001f07077836 */ /* 0x000fe20000000000 */
[----:B------:R-:W-:Y:S01]  /*3b50*/  F2FP.F16.E4M3.UNPACK_B R15, R8.H1 ;  /* 0x00000008ff0f723e */ /* 0x000fe200030006ff */
[C---:B------:R-:W-:Y:S01]  /*3b60*/  FFMA R86, R56.reuse, R86, R9 ;  /* 0x0000005638567223 */ /* 0x040fe20000000009 */
[-C--:B------:R-:W-:Y:S01]  /*3b70*/  FFMA R12, R21, R81.reuse, R12 ;  /* 0x00000051150c7223 */ /* 0x080fe2000000000c */
[----:B------:R-:W-:Y:S01]  /*3b80*/  FFMA R84, R56, R84, R11 ;  /* 0x0000005438547223 */ /* 0x000fe2000000000b */
[----:B------:R-:W-:Y:S01]  /*3b90*/  ISETP.GT.U32.AND P0, PT, R7, 0x3e, PT ;  /* 0x0000003e0700780c */ /* 0x000fe20003f04070 */
[----:B------:R-:W-:Y:S01]  /*3ba0*/  FFMA R35, R13, R81, R86 ;  /* 0x000000510d237223 */ /* 0x000fe20000000056 */
[----:B------:R-:W-:-:S02]  /*3bb0*/  HADD2.F32 R21, -RZ, R15.H0_H0 ;  /* 0x2000000fff157230 */ /* 0x000fc40000004100 */
[C-C-:B------:R-:W-:Y:S01]  /*3bc0*/  FFMA R10, R56.reuse, R83, R9.reuse ;  /* 0x00000053380a7223 */ /* 0x140fe20000000009 */
[----:B------:R-:W-:Y:S02]  /*3bd0*/  HADD2.F32 R13, -RZ, R14.H1_H1 ;  /* 0x3000000eff0d7230 */ /* 0x000fe40000004100 */
[----:B------:R-:W-:Y:S01]  /*3be0*/  FFMA R82, R56, R82, R9 ;  /* 0x0000005238527223 */ /* 0x000fe20000000009 */
[----:B------:R-:W-:Y:S02]  /*3bf0*/  HADD2.F32 R15, -RZ, R15.H1_H1 ;  /* 0x3000000fff0f7230 */ /* 0x000fe40000004100 */
[-C--:B------:R-:W-:Y:S01]  /*3c00*/  FFMA R10, R21, R81.reuse, R10 ;  /* 0x00000051150a7223 */ /* 0x080fe2000000000a */
[----:B------:R-:W-:Y:S02]  /*3c10*/  IMAD.MOV.U32 R7, RZ, RZ, 0x10 ;  /* 0x00000010ff077424 */ /* 0x000fe400078e00ff */
[-C--:B------:R-:W-:Y:S01]  /*3c20*/  FFMA R13, R13, R81.reuse, R84 ;  /* 0x000000510d0d7223 */ /* 0x080fe20000000054 */
[----:B------:R-:W-:Y:S01]  /*3c30*/  F2FP.SATFINITE.E4M3.F32.PACK_AB_MERGE_C R33, R33, R30, RZ ;  /* 0x0000001e2121723e */ /* 0x000fe200048070ff */
[----:B------:R-:W-:Y:S01]  /*3c40*/  FFMA R15, R15, R81, R82 ;  /* 0x000000510f0f7223 */ /* 0x000fe20000000052 */
[----:B------:R-:W-:-:S02]  /*3c50*/  F2FP.SATFINITE.E4M3.F32.PACK_AB_MERGE_C R20, R25, R20, RZ ;  /* 0x000000141914723e */ /* 0x000fc400048070ff */
[----:B------:R-:W-:Y:S02]  /*3c60*/  SEL R7, R7, 0xfffffff0, !P2 ;  /* 0xfffffff007077807 */ /* 0x000fe40005000000 */
[----:B------:R-:W-:Y:S02]  /*3c70*/  F2FP.SATFINITE.E4M3.F32.PACK_AB_MERGE_C R24, R27, R24, RZ ;  /* 0x000000181b18723e */ /* 0x000fe400048070ff */
[----:B------:R-:W-:Y:S01]  /*3c80*/  F2FP.SATFINITE.E4M3.F32.PACK_AB_MERGE_C R26, R29, R26, RZ ;  /* 0x0000001a1d1a723e */ /* 0x000fe200048070ff */
[----:B------:R-:W-:Y:S01]  /*3c90*/  IMAD.IADD R30, R60, 0x1, R7 ;  /* 0x000000013c1e7824 */ /* 0x000fe200078e0207 */
[----:B------:R-:W-:Y:S02]  /*3ca0*/  F2FP.SATFINITE.E4M3.F32.PACK_AB_MERGE_C R28, R31, R28, RZ ;  /* 0x0000001c1f1c723e */ /* 0x000fe400048070ff */
[----:B------:R-:W-:Y:S02]  /*3cb0*/  F2FP.SATFINITE.E4M3.F32.PACK_AB_MERGE_C R35, R35, R32, RZ ;  /* 0x000000202323723e */ /* 0x000fe400048070ff */
[----:B------:R-:W-:-:S02]  /*3cc0*/  F2FP.SATFINITE.E4M3.F32.PACK_AB_MERGE_C R13, R13, R12, RZ ;  /* 0x0000000c0d0d723e */ /* 0x000fc400048070ff */
[----:B------:R-:W-:Y:S01]  /*3cd0*/  F2FP.SATFINITE.E4M3.F32.PACK_AB_MERGE_C R15, R15, R10, RZ ;  /* 0x0000000a0f0f723e */ /* 0x000fe200048070ff */
[----:B------:R-:W-:Y:S06]  /*3ce0*/  @P0 BRA `(.L_x_56) ;  /* 0x0000000000040947 */ /* 0x000fec0003800000 */
[----:B------:R-:W-:-:S04]  /*3cf0*/  DEPBAR.LE SB0, 0x1 ;  /* 0x000080400000791a */ /* 0x000fc80000000000 */
.L_x_56:
[----:B------:R-:W-:Y:S05]  /*3d00*/  WARPSYNC.ALL ;  /* 0x0000000000007948 */ /* 0x000fea0003800000 */
[----:B------:R-:W-:Y:S06]  /*3d10*/  BAR.SYNC.DEFER_BLOCKING 0x1, 0x100 ;  /* 0x0044000000007b1d */ /* 0x000fec0000010000 */
[----:B------:R-:W-:Y:S01]  /*3d20*/  BSSY B0, `(.L_x_57) ;  /* 0x0000016000007945 */ /* 0x000fe20003800000 */
[----:B------:R1:W-:Y:S04]  /*3d30*/  STS.U16 [R57+UR50+0x2200], R20 ;  /* 0x0022001439007988 */ /* 0x0003e80008000432 */
[----:B------:R1:W-:Y:S04]  /*3d40*/  STS.U16 [R57+UR50+0x2300], R24 ;  /* 0x0023001839007988 */ /* 0x0003e80008000432 */
[----:B------:R1:W-:Y:S04]  /*3d50*/  STS.U16 [R57+UR50+0x2208], R26 ;  /* 0x0022081a39007988 */ /* 0x0003e80008000432 */
[----:B------:R1:W-:Y:S04]  /*3d60*/  STS.U16 [R57+UR50+0x2308], R28 ;  /* 0x0023081c39007988 */ /* 0x0003e80008000432 */
[----:B------:R1:W-:Y:S04]  /*3d70*/  STS.U16 [R30+0x2200], R33 ;  /* 0x002200211e007388 */ /* 0x0003e80000000400 */
[----:B------:R1:W-:Y:S04]  /*3d80*/  STS.U16 [R30+0x2300], R35 ;  /* 0x002300231e007388 */ /* 0x0003e80000000400 */
[----:B------:R1:W-:Y:S04]  /*3d90*/  STS.U16 [R30+0x2208], R13 ;  /* 0x0022080d1e007388 */ /* 0x0003e80000000400 */
[----:B------:R1:W-:Y:S01]  /*3da0*/  STS.U16 [R30+0x2308], R15 ;  /* 0x0023080f1e007388 */ /* 0x0003e20000000400 */
[----:B------:R-:W-:Y:S01]  /*3db0*/  @!PT LDS RZ, [RZ] ;  /* 0x00000000fffff984 */ /* 0x000fe20000000800 */
[----:B------:R-:W-:Y:S01]  /*3dc0*/  @!PT LDS RZ, [RZ] ;  /* 0x00000000fffff984 */ /* 0x000fe20000000800 */
[----:B------:R-:W-:Y:S01]  /*3dd0*/  @!PT LDS RZ, [RZ] ;  /* 0x00000000fffff984 */ /* 0x000fe20000000800 */
[----:B------:R-:W-:Y:S01]  /*3de0*/  @!PT LDS RZ, [RZ] ;  /* 0x00000000fffff984 */ /* 0x000fe20000000800 */
[----:B------:R2:W-:Y:S06]  /*3df0*/  MEMBAR.ALL.CTA ;  /* 0x0000000000007992 */ /* 0x0005ec0000008000 */
[----:B--2---:R-:W2:Y:S02]  /*3e00*/  FENCE.VIEW.ASYNC.S ;  /* 0x00000000000073c6 */ /* 0x004ea40000000000 */
[----:B--2---:R-:W-:Y:S06]  /*3e10*/  BAR.SYNC.DEFER_BLOCKING 0x1, 0x100 ;  /* 0x0044000000007b1d */ /* 0x004fec0000010000 */
[----:B-1----:R-:W-:Y:S05]  /*3e20*/  @P0 BRA `(.L_x_58) ;  /* 0x0000000000140947 */ /* 0x002fea0003800000 */
[----:B------:R-:W-:Y:S02]  /*3e30*/  UIADD3 UR4, UP0, UR48, 0x4f0, URZ ;  /* 0x000004f030047890 */ /* 0x000fe4000ff1e03f */
[----:B------:R-:W-:Y:S02]  /*3e40*/  UIADD3 UR44, UR50, 0x2200, URZ ;  /* 0x00002200322c7890 */ /* 0x000fe4000fffe03f */
[----:B------:R-:W-:-:S09]  /*3e50*/  UIADD3.X UR5, URZ, UR49, URZ, UP0, !UPT ;  /* 0x000000313f057290 */ /* 0x000fd200087fe43f */
[----:B------:R1:W-:Y:S02]  /*3e60*/  UTMASTG.3D [UR44], [UR4] ;  /* 0x0000002c040073b5 */ /* 0x0003e40008010000 */
[----:B-1----:R0:W-:Y:S02]  /*3e70*/  UTMACMDFLUSH ;  /* 0x00000000000079b7 */ /* 0x0021e40000000000 */
.L_x_58:
[----:B------:R-:W-:Y:S05]  /*3e80*/  BSYNC B0 ;  /* 0x0000000000007941 */ /* 0x000fea0003800000 */
.L_x_57:
[----:B------:R-:W-:Y:S04]  /*3e90*/  BSSY B0, `(.L_x_59) ;  /* 0x000002e000007945 */ /* 0x000fe80003800000 */
[----:B------:R-:W-:Y:S05]  /*3ea0*/  @!P3 BRA `(.L_x_60) ;  /* 0x0000000000b0b947 */ /* 0x000fea0003800000 */
[----:B------:R-:W-:-:S13]  /*3eb0*/  ISETP.NE.AND P3, PT, R58, 0x3, PT ;  /* 0x000000033a00780c */ /* 0x000fda0003f65270 */
[----:B------:R-:W-:Y:S05]  /*3ec0*/  @!P3 BRA `(.L_x_61) ;  /* 0x000000000004b947 */ /* 0x000fea0003800000 */
[----:B------:R-:W-:Y:S01]  /*3ed0*/  BPT.TRAP 0x1 ;  /* 0x000000040000795c */ /* 0x000fe20000300000 */
.L_x_61:
[----:B------:R-:W-:Y:S01]  /*3ee0*/  LEA R14, R62, UR50, 0x3 ;  /* 0x000000323e0e7c11 */ /* 0x000fe2000f8e18ff */
[----:B------:R-:W-:Y:S01]  /*3ef0*/  BSSY B1, `(.L_x_62) ;  /* 0x0000004000017945 */ /* 0x000fe20003800000 */
[----:B------:R-:W-:-:S04]  /*3f00*/  SHF.L.U32 R13, R59, 0x1f, RZ ;  /* 0x0000001f3b0d7819 */ /* 0x000fc800000006ff */
[----:B------:R-:W1:Y:S02]  /*3f10*/  SYNCS.PHASECHK.TRANS64.TRYWAIT P2, [R14+URZ+0x110], R13 ;  /* 0x0001100d0e0075a7 */ /* 0x000e64000804017f */
[----:B-1----:R-:W-:Y:S05]  /*3f20*/  @!P2 BRA `(.L_x_63) ;  /* 0x0000003c0004a947 */ /* 0x002fea0003800000 */
.L_x_144:
[----:B------:R-:W-:Y:S05]  /*3f30*/  BSYNC B1 ;  /* 0x0000000000017941 */ /* 0x000fea0003800000 */
.L_x_62:
[----:B------:R-:W-:Y:S04]  /*3f40*/  BSSY B1, `(.L_x_64) ;  /* 0x0000011000017945 */ /* 0x000fe80003800000 */
[----:B------:R-:W-:Y:S05]  /*3f50*/  @P1 BRA `(.L_x_65) ;  /* 0x00000000003c1947 */ /* 0x000fea0003800000 */
[----:B------:R-:W-:-:S04]  /*3f60*/  IMAD R20, R62, 0x1000, R57 ;  /* 0x000010003e147824 */ /* 0x000fc800078e0239 */
[----:B------:R-:W-:Y:S01]  /*3f70*/  VIADD R12, R20, UR50 ;  /* 0x00000032140c7c36 */ /* 0x000fe20008000000 */
[----:B------:R-:W-:Y:S03]  /*3f80*/  LDS.U16 R6, [R20+UR50+0x300] ;  /* 0x0003003214067984 */ /* 0x000fe60008000400 */
[----:B------:R-:W-:Y:S01]  /*3f90*/  IMAD.IADD R12, R12, 0x1, R7 ;  /* 0x000000010c0c7824 */ /* 0x000fe200078e0207 */
[----:B------:R-:W2:Y:S04]  /*3fa0*/  LDS.U16 R5, [R20+UR50+0x200] ;  /* 0x0002003214057984 */ /* 0x000ea80008000400 */
[----:B------:R-:W-:Y:S04]  /*3fb0*/  LDS.U16 R4, [R20+UR50+0x308] ;  /* 0x0003083214047984 */ /* 0x000fe80008000400 */
[----:B------:R-:W3:Y:S04]  /*3fc0*/  LDS.U16 R7, [R20+UR50+0x208] ;  /* 0x0002083214077984 */ /* 0x000ee80008000400 */
[----:B------:R-:W-:Y:S04]  /*3fd0*/  LDS.U16 R8, [R12+0x300] ;  /* 0x000300000c087984 */ /* 0x000fe80000000400 */
[----:B-1----:R-:W1:Y:S04]  /*3fe0*/  LDS.U16 R13, [R12+0x200] ;  /* 0x000200000c0d7984 */ /* 0x002e680000000400 */
[----:B------:R-:W-:Y:S04]  /*3ff0*/  LDS.U16 R10, [R12+0x308] ;  /* 0x000308000c0a7984 */ /* 0x000fe80000000400 */
[----:B------:R-:W4:Y:S01]  /*4000*/  LDS.U16 R15, [R12+0x208] ;  /* 0x000208000c0f7984 */ /* 0x000f220000000400 */
[----:B--2---:R-:W-:-:S02]  /*4010*/  PRMT R6, R5, 0x5410, R6 ;  /* 0x0000541005067816 */ /* 0x004fc40000000006 */
[----:B---3--:R-:W-:Y:S02]  /*4020*/  PRMT R5, R7, 0x5410, R4 ;  /* 0x0000541007057816 */ /* 0x008fe40000000004 */
[----:B-1----:R-:W-:Y:S02]  /*4030*/  PRMT R4, R13, 0x5410, R8 ;  /* 0x000054100d047816 */ /* 0x002fe40000000008 */
[----:B----4-:R-:W-:-:S07]  /*4040*/  PRMT R8, R15, 0x5410, R10 ;  /* 0x000054100f087816 */ /* 0x010fce000000000a */
.L_x_65:
[----:B------:R-:W-:Y:S05]  /*4050*/  BSYNC B1 ;  /* 0x0000000000017941 */ /* 0x000fea0003800000 */
.L_x_64:
[----:B------:R-:W-:Y:S01]  /*4060*/  @!PT LDS RZ, [RZ] ;  /* 0x00000000fffff984 */ /* 0x000fe20000000800 */
[----:B------:R-:W-:Y:S01]  /*4070*/  @!PT LDS RZ, [RZ] ;  /* 0x00000000fffff984 */ /* 0x000fe20000000800 */
[----:B------:R-:W-:Y:S01]  /*4080*/  @!PT LDS RZ, [RZ] ;  /* 0x00000000fffff984 */ /* 0x000fe20000000800 */
[----:B------:R-:W-:Y:S01]  /*4090*/  @!PT LDS RZ, [RZ] ;  /* 0x00000000fffff984 */ /* 0x000fe20000000800 */
[----:B------:R2:W-:Y:S06]  /*40a0*/  MEMBAR.ALL.CTA ;  /* 0x0000000000007992 */ /* 0x0005ec0000008000 */
[----:B--2---:R-:W2:Y:S01]  /*40b0*/  FENCE.VIEW.ASYNC.S ;  /* 0x00000000000073c6 */ /* 0x004ea20000000000 */
[----:B------:R-:W-:Y:S05]  /*40c0*/  @!P3 BRA `(.L_x_66) ;  /* 0x000000000004b947 */ /* 0x000fea0003800000 */
[----:B------:R-:W-:Y:S01]  /*40d0*/  BPT.TRAP 0x1 ;  /* 0x000000040000795c */ /* 0x000fe20000300000 */
.L_x_66:
[----:B------:R-:W3:Y:S01]  /*40e0*/  S2R R10, SR_CgaCtaId ;  /* 0x00000000000a7919 */ /* 0x000ee20000008800 */
[----:B------:R-:W-:Y:S02]  /*40f0*/  VIADD R7, R14, 0x120 ;  /* 0x000001200e077836 */ /* 0x000fe40000000000 */
[----:B------:R-:W-:-:S05]  /*4100*/  VIADD R62, R62, 0x1 ;  /* 0x000000013e3e7836 */ /* 0x000fca0000000000 */
[----:B------:R-:W-:-:S04]  /*4110*/  ISETP.NE.AND P1, PT, R62, 0x2, PT ;  /* 0x000000023e00780c */ /* 0x000fc80003f25270 */
[----:B------:R-:W-:Y:S02]  /*4120*/  SEL R62, R62, RZ, P1 ;  /* 0x000000ff3e3e7207 */ /* 0x000fe40000800000 */
[----:B---3--:R-:W-:Y:S02]  /*4130*/  PRMT R7, R10, 0x654, R7 ;  /* 0x000006540a077816 */ /* 0x008fe40000000007 */
[----:B------:R-:W-:Y:S02]  /*4140*/  SEL R10, RZ, 0x1, P1 ;  /* 0x00000001ff0a7807 */ /* 0x000fe40000800000 */
[----:B--2---:R2:W-:Y:S02]  /*4150*/  SYNCS.ARRIVE.TRANS64.RED.A1T0 RZ, [R7+URZ], RZ ;  /* 0x000000ff07ff79a7 */ /* 0x0045e4000810043f */
[----:B------:R-:W-:-:S07]  /*4160*/  LOP3.LUT R59, R59, R10, RZ, 0x3c, !PT ;  /* 0x0000000a3b3b7212 */ /* 0x000fce00078e3cff */
.L_x_60:
[----:B------:R-:W-:Y:S05]  /*4170*/  BSYNC B0 ;  /* 0x0000000000007941 */ /* 0x000fea0003800000 */
.L_x_59:
[----:B--2---:R-:W-:Y:S01]  /*4180*/  F2FP.F16.E4M3.UNPACK_B R7, R6 ;  /* 0x00000006ff07723e */ /* 0x004fe200020006ff */
[C-C-:B------:R-:W-:Y:S01]  /*4190*/  FFMA R10, R56.reuse, R79, R11.reuse ;  /* 0x0000004f380a7223 */ /* 0x140fe2000000000b */
[C-C-:B------:R-:W-:Y:S01]  /*41a0*/  FFMA R80, R56.reuse, R80, R11.reuse ;  /* 0x0000005038507223 */ /* 0x140fe2000000000b */
[C-C-:B-1----:R-:W-:Y:S01]  /*41b0*/  FFMA R14, R56.reuse, R75, R11.reuse ;  /* 0x0000004b380e7223 */ /* 0x142fe2000000000b */
[C-C-:B------:R-:W-:Y:S01]  /*41c0*/  FFMA R76, R56.reuse, R76, R11.reuse ;  /* 0x0000004c384c7223 */ /* 0x140fe2000000000b */
[C-C-:B------:R-:W-:Y:S01]  /*41d0*/  FFMA R24, R56.reuse, R71, R11.reuse ;  /* 0x0000004738187223 */ /* 0x140fe2000000000b */
[C-C-:B------:R-:W-:Y:S01]  /*41e0*/  FFMA R72, R56.reuse, R72, R11.reuse ;  /* 0x0000004838487223 */ /* 0x140fe2000000000b */
[C-C-:B------:R-:W-:Y:S01]  /*41f0*/  FFMA R28, R56.reuse, R67, R11.reuse ;  /* 0x00000043381c7223 */ /* 0x140fe2000000000b */
[C---:B------:R-:W-:Y:S01]  /*4200*/  FFMA R68, R56.reuse, R68, R11 ;  /* 0x0000004438447223 */ /* 0x040fe2000000000b */
[--C-:B------:R-:W-:Y:S02]  /*4210*/  HADD2.F32 R11, -RZ, R7.reuse.H0_H0 ;  /* 0x20000007ff0b7230 */ /* 0x100fe40000004100 */
[C-C-:B------:R-:W-:Y:S01]  /*4220*/  FFMA R12, R56.reuse, R77, R9.reuse ;  /* 0x0000004d380c7223 */ /* 0x140fe20000000009 */
[----:B------:R-:W-:Y:S01]  /*4230*/  HADD2.F32 R13, -RZ, R7.H1_H1 ;  /* 0x30000007ff0d7230 */ /* 0x000fe20000004100 */
[----:B------:R-:W-:Y:S01]  /*4240*/  F2FP.F16.E4M3.UNPACK_B R7, R6.H1 ;  /* 0x00000006ff07723e */ /* 0x000fe200030006ff */
[C-C-:B------:R-:W-:Y:S01]  /*4250*/  FFMA R78, R56.reuse, R78, R9.reuse ;  /* 0x0000004e384e7223 */ /* 0x140fe20000000009 */
[C-C-:B------:R-:W-:Y:S01]  /*4260*/  FFMA R20, R56.reuse, R73, R9.reuse ;  /* 0x0000004938147223 */ /* 0x140fe20000000009 */
[C-C-:B------:R-:W-:Y:S01]  /*4270*/  FFMA R74, R56.reuse, R74, R9.reuse ;  /* 0x0000004a384a7223 */ /* 0x140fe20000000009 */
[C-C-:B------:R-:W-:Y:S01]  /*4280*/  FFMA R26, R56.reuse, R69, R9.reuse ;  /* 0x00000045381a7223 */ /* 0x140fe20000000009 */
[C-C-:B------:R-:W-:Y:S01]  /*4290*/  FFMA R70, R56.reuse, R70, R9.reuse ;  /* 0x0000004638467223 */ /* 0x140fe20000000009 */
[C-C-:B------:R-:W-:Y:S01]  /*42a0*/  FFMA R6, R56.reuse, R65, R9.reuse ;  /* 0x0000004138067223 */ /* 0x140fe20000000009 */
[----:B------:R-:W-:Y:S01]  /*42b0*/  FFMA R66, R56, R66, R9 ;  /* 0x0000004238427223 */ /* 0x000fe20000000009 */
[--C-:B------:R-:W-:Y:S01]  /*42c0*/  HADD2.F32 R9, -RZ, R7.reuse.H0_H0 ;  /* 0x20000007ff097230 */ /* 0x100fe20000004100 */
[-C--:B------:R-:W-:Y:S01]  /*42d0*/  F2FP.F16.E4M3.UNPACK_B R15, R5.reuse ;  /* 0x00000005ff0f723e */ /* 0x080fe200020006ff */
[----:B------:R-:W-:Y:S01]  /*42e0*/  HADD2.F32 R7, -RZ, R7.H1_H1 ;  /* 0x30000007ff077230 */ /* 0x000fe20000004100 */
[----:B------:R-:W-:Y:S01]  /*42f0*/  F2FP.F16.E4M3.UNPACK_B R5, R5.H1 ;  /* 0x00000005ff05723e */ /* 0x000fe200030006ff */
[-C--:B------:R-:W-:Y:S01]  /*4300*/  FFMA R10, R11, R81.reuse, R10 ;  /* 0x000000510b0a7223 */ /* 0x080fe2000000000a */
[----:B------:R-:W-:Y:S01]  /*4310*/  FFMA R12, R9, R81, R12 ;  /* 0x00000051090c7223 */ /* 0x000fe2000000000c */
[----:B------:R-:W-:-:S02]  /*4320*/  HADD2.F32 R11, -RZ, R15.H0_H0 ;  /* 0x2000000fff0b7230 */ /* 0x000fc40000004100 */
[-C--:B------:R-:W-:Y:S01]  /*4330*/  FFMA R25, R7, R81.reuse, R78 ;  /* 0x0000005107197223 */ /* 0x080fe2000000004e */
[-C--:B------:R-:W-:Y:S01]  /*4340*/  F2FP.F16.E4M3.UNPACK_B R9, R4.reuse ;  /* 0x00000004ff09723e */ /* 0x080fe200020006ff */
[--C-:B------:R-:W-:Y:S01]  /*4350*/  HADD2.F32 R7, -RZ, R5.reuse.H0_H0 ;  /* 0x20000005ff077230 */ /* 0x100fe20000004100 */
[----:B------:R-:W-:Y:S01]  /*4360*/  F2FP.F16.E4M3.UNPACK_B R4, R4.H1 ;  /* 0x00000004ff04723e */ /* 0x000fe200030006ff */
[----:B------:R-:W-:Y:S02]  /*4370*/  HADD2.F32 R5, -RZ, R5.H1_H1 ;  /* 0x30000005ff057230 */ /* 0x000fe40000004100 */
[-C--:B------:R-:W-:Y:S01]  /*4380*/  FFMA R14, R11, R81.reuse, R14 ;  /* 0x000000510b0e7223 */ /* 0x080fe2000000000e */
[--C-:B------:R-:W-:Y:S02]  /*4390*/  HADD2.F32 R11, -RZ, R9.reuse.H0_H0 ;  /* 0x20000009ff0b7230 */ /* 0x100fe40000004100 */
[----:B------:R-:W-:Y:S01]  /*43a0*/  FFMA R20, R7, R81, R20 ;  /* 0x0000005107147223 */ /* 0x000fe20000000014 */
[----:B------:R-:W-:-:S02]  /*43b0*/  HADD2.F32 R9, -RZ, R9.H1_H1 ;  /* 0x30000009ff097230 */ /* 0x000fc40000004100 */
[-C--:B------:R-:W-:Y:S01]  /*43c0*/  FFMA R27, R5, R81.reuse, R74 ;  /* 0x00000051051b7223 */ /* 0x080fe2000000004a */
[--C-:B------:R-:W-:Y:S01]  /*43d0*/  HADD2.F32 R5, -RZ, R4.reuse.H0_H0 ;  /* 0x20000004ff057230 */ /* 0x100fe20000004100 */
[-C--:B------:R-:W-:Y:S01]  /*43e0*/  F2FP.F16.E4M3.UNPACK_B R7, R8.reuse ;  /* 0x00000008ff07723e */ /* 0x080fe200020006ff */
[-C--:B------:R-:W-:Y:S01]  /*43f0*/  FFMA R21, R13, R81.reuse, R80 ;  /* 0x000000510d157223 */ /* 0x080fe20000000050 */
[----:B------:R-:W-:Y:S01]  /*4400*/  F2FP.F16.E4M3.UNPACK_B R8, R8.H1 ;  /* 0x00000008ff08723e */ /* 0x000fe200030006ff */
[-C--:B------:R-:W-:Y:S01]  /*4410*/  FFMA R29, R9, R81.reuse, R72 ;  /* 0x00000051091d7223 */ /* 0x080fe20000000048 */
[-C--:B------:R-:W-:Y:S01]  /*4420*/  FFMA R24, R11, R81.reuse, R24 ;  /* 0x000000510b187223 */ /* 0x080fe20000000018 */
[----:B------:R-:W-:Y:S01]  /*4430*/  FFMA R26, R5, R81, R26 ;  /* 0x00000051051a7223 */ /* 0x000fe2000000001a */
[----:B------:R-:W-:Y:S01]  /*4440*/  HADD2.F32 R9, -RZ, R7.H0_H0 ;  /* 0x20000007ff097230 */ /* 0x000fe20000004100 */
[----:B------:R-:W-:Y:S01]  /*4450*/  F2FP.SATFINITE.E4M3.F32.PACK_AB_MERGE_C R10, R21, R10, RZ ;  /* 0x0000000a150a723e */ /* 0x000fe200048070ff */
[----:B------:R-:W-:Y:S01]  /*4460*/  HADD2.F32 R15, -RZ, R15.H1_H1 ;  /* 0x3000000fff0f7230 */ /* 0x000fe20000004100 */
[----:B------:R-:W-:Y:S01]  /*4470*/  F2FP.SATFINITE.E4M3.F32.PACK_AB_MERGE_C R12, R25, R12, RZ ;  /* 0x0000000c190c723e */ /* 0x000fe200048070ff */
[----:B------:R-:W-:-:S02]  /*4480*/  HADD2.F32 R5, -RZ, R4.H1_H1 ;  /* 0x30000004ff057230 */ /* 0x000fc40000004100 */
[-C--:B------:R-:W-:Y:S01]  /*4490*/  FFMA R9, R9, R81.reuse, R28 ;  /* 0x0000005109097223 */ /* 0x080fe2000000001c */
[----:B------:R-:W-:Y:S02]  /*44a0*/  HADD2.F32 R7, -RZ, R7.H1_H1 ;  /* 0x30000007ff077230 */ /* 0x000fe40000004100 */
[-C--:B------:R-:W-:Y:S01]  /*44b0*/  FFMA R15, R15, R81.reuse, R76 ;  /* 0x000000510f0f7223 */ /* 0x080fe2000000004c */
[--C-:B------:R-:W-:Y:S02]  /*44c0*/  HADD2.F32 R11, -RZ, R8.reuse.H0_H0 ;  /* 0x20000008ff0b7230 */ /* 0x100fe40000004100 */
[-C--:B------:R-:W-:Y:S01]  /*44d0*/  FFMA R5, R5, R81.reuse, R70 ;  /* 0x0000005105057223 */ /* 0x080fe20000000046 */
[----:B------:R-:W-:Y:S02]  /*44e0*/  HADD2.F32 R13, -RZ, R8.H1_H1 ;  /* 0x30000008ff0d7230 */ /* 0x000fe40000004100 */
[-C--:B------:R-:W-:Y:S01]  /*44f0*/  FFMA R68, R7, R81.reuse, R68 ;  /* 0x0000005107447223 */ /* 0x080fe20000000044 */
[----:B------:R-:W-:Y:S01]  /*4500*/  F2FP.SATFINITE.E4M3.F32.PACK_AB_MERGE_C R14, R15, R14, RZ ;  /* 0x0000000e0f0e723e */ /* 0x000fe200048070ff */
[-C--:B------:R-:W-:Y:S01]  /*4510*/  FFMA R6, R11, R81.reuse, R6 ;  /* 0x000000510b067223 */ /* 0x080fe20000000006 */
[----:B------:R-:W-:Y:S01]  /*4520*/  F2FP.SATFINITE.E4M3.F32.PACK_AB_MERGE_C R20, R27, R20, RZ ;  /* 0x000000141b14723e */ /* 0x000fe200048070ff */
[----:B------:R-:W-:Y:S01]  /*4530*/  FFMA R13, R13, R81, R66 ;  /* 0x000000510d0d7223 */ /* 0x000fe20000000042 */
[----:B------:R-:W-:-:S02]  /*4540*/  F2FP.SATFINITE.E4M3.F32.PACK_AB_MERGE_C R29, R29, R24, RZ ;  /* 0x000000181d1d723e */ /* 0x000fc400048070ff */
[----:B------:R-:W-:Y:S02]  /*4550*/  F2FP.SATFINITE.E4M3.F32.PACK_AB_MERGE_C R5, R5, R26, RZ ;  /* 0x0000001a0505723e */ /* 0x000fe400048070ff */
[----:B------:R-:W-:Y:S02]  /*4560*/  F2FP.SATFINITE.E4M3.F32.PACK_AB_MERGE_C R9, R68, R9, RZ ;  /* 0x000000094409723e */ /* 0x000fe400048070ff */
[----:B------:R-:W-:Y:S01]  /*4570*/  F2FP.SATFINITE.E4M3.F32.PACK_AB_MERGE_C R13, R13, R6, RZ ;  /* 0x000000060d0d723e */ /* 0x000fe200048070ff */
[----:B------:R-:W-:Y:S06]  /*4580*/  @P0 BRA `(.L_x_67) ;  /* 0x0000000000040947 */ /* 0x000fec0003800000 */
[----:B------:R-:W-:-:S04]  /*4590*/  DEPBAR.LE SB0, 0x1 ;  /* 0x000080400000791a */ /* 0x000fc80000000000 */
.L_x_67:
[----:B------:R-:W-:Y:S05]  /*45a0*/  WARPSYNC.ALL ;  /* 0x0000000000007948 */ /* 0x000fea0003800000 */
[----:B------:R-:W-:Y:S01]  /*45b0*/  BAR.SYNC.DEFER_BLOCKING 0x1, 0x100 ;  /* 0x0044000000007b1d */ /* 0x000fe20000010000 */
[----:B------:R-:W-:-:S05]  /*45c0*/  IADD3 R16, P1, R16, UR36, RZ ;  /* 0x0000002410107c10 */ /* 0x000fca000ff3e0ff */
        /* <DEDUP_REMOVED lines=19> */
[----:B------:R-:W-:Y:S02]  /*4700*/  UIADD3 UR4, UR50, 0x3200, URZ ;  /* 0x0000320032047890 */ /* 0x000fe4000fffe03f */
[----:B------:R-:W-:Y:S01]  /*4710*/  UIADD3.X UR9, URZ, UR49, URZ, UP0, !UPT ;  /* 0x000000313f097290 */ /* 0x000fe200087fe43f */
[----:B------:R-:W-:Y:S01]  /*4720*/  UMOV UR6, UR46 ;  /* 0x0000002e00067c82 */ /* 0x000fe20008000000 */
[----:B------:R-:W-:-:S07]  /*4730*/  UMOV UR7, UR47 ;  /* 0x0000002f00077c82 */ /* 0x000fce0008000000 */
[----:B------:R1:W-:Y:S02]  /*4740*/  UTMASTG.3D [UR4], [UR8] ;  /* 0x00000004080073b5 */ /* 0x0003e40008010000 */
[----:B-1----:R0:W-:Y:S02]  /*4750*/  UTMACMDFLUSH ;  /* 0x00000000000079b7 */ /* 0x0021e40000000000 */
.L_x_69:
[----:B------:R-:W-:Y:S05]  /*4760*/  BSYNC B0 ;  /* 0x0000000000007941 */ /* 0x000fea0003800000 */
.L_x_68:
[----:B------:R-:W-:Y:S01]  /*4770*/  ULDC.64 UR4, c[0x0][0x8f8] ;  /* 0x00023e0000047ab9 */ /* 0x000fe20000000a00 */
[----:B------:R-:W-:Y:S01]  /*4780*/  IADD3.X R17, R17, UR40, RZ, P1, !PT ;  /* 0x0000002811117c10 */ /* 0x000fe20008ffe4ff */
[----:B------:R-:W-:Y:S01]  /*4790*/  UMOV UR47, 0xffffffff ;  /* 0xffffffff002f7882 */ /* 0x000fe20000000000 */
[----:B------:R-:W-:Y:S01]  /*47a0*/  ISETP.GE.U32.AND P0, PT, R16, UR4, PT ;  /* 0x0000000410007c0c */ /* 0x000fe2000bf06070 */
[----:B------:R-:W-:Y:S01]  /*47b0*/  IMAD.MOV.U32 R90, RZ, RZ, -0x1 ;  /* 0xffffffffff5a7424 */ /* 0x000fe200078e00ff */
[----:B------:R-:W-:Y:S01]  /*47c0*/  PRMT R4, RZ, 0x7610, R4 ;  /* 0x00007610ff047816 */ /* 0x000fe20000000004 */
[----:B------:R-:W-:Y:S01]  /*47d0*/  IMAD.MOV.U32 R91, RZ, RZ, -0x1 ;  /* 0xffffffffff5b7424 */ /* 0x000fe200078e00ff */
[----:B------:R-:W-:-:S13]  /*47e0*/  ISETP.GE.U32.AND.EX P0, PT, R17, UR5, PT, P0 ;  /* 0x0000000511007c0c */ /* 0x000fda000bf06100 */
[----:B------:R-:W-:Y:S05]  /*47f0*/  @P0 BRA `(.L_x_70) ;  /* 0x0000000400600947 */ /* 0x000fea0003800000 */
[----:B------:R-:W1:Y:S01]  /*4800*/  LDC.64 R10, c[0x0][0x8d0] ;  /* 0x00023400ff0a7b82 */ /* 0x000e620000000a00 */
[----:B------:R-:W2:Y:S01]  /*4810*/  S2R R24, SR_CTAID.X ;  /* 0x0000000000187919 */ /* 0x000ea20000002500 */
[----:B------:R-:W-:Y:S02]  /*4820*/  IMAD.MOV.U32 R8, RZ, RZ, R16 ;  /* 0x000000ffff087224 */ /* 0x000fe400078e0010 */
[----:B------:R-:W-:-:S04]  /*4830*/  IMAD.MOV.U32 R9, RZ, RZ, R17 ;  /* 0x000000ffff097224 */ /* 0x000fc800078e0011 */
[----:B------:R-:W3:Y:S08]  /*4840*/  LDC R12, c[0x0][0x8d8] ;  /* 0x00023600ff0c7b82 */ /* 0x000ef00000000800 */
[----:B------:R-:W4:Y:S01]  /*4850*/  LDC.64 R20, c[0x0][0x8c8] ;  /* 0x00023200ff147b82 */ /* 0x000f220000000a00 */
[----:B-1----:R-:W-:-:S04]  /*4860*/  ISETP.NE.U32.AND P0, PT, R10, RZ, PT ;  /* 0x000000ff0a00720c */ /* 0x002fc80003f05070 */
[----:B------:R-:W-:-:S13]  /*4870*/  ISETP.NE.AND.EX P0, PT, R11, RZ, PT, P0 ;  /* 0x000000ff0b00720c */ /* 0x000fda0003f05300 */
[----:B--234-:R-:W-:Y:S05]  /*4880*/  @!P0 BRA `(.L_x_71) ;  /* 0x0000000000288947 */ /* 0x01cfea0003800000 */
        /* <DEDUP_REMOVED lines=10> */
.L_x_71:
[----:B------:R-:W1:Y:S01]  /*4930*/  S2R R25, SR_CTAID.Y ;  /* 0x0000000000197919 */ /* 0x000e620000002600 */
[-CC-:B------:R-:W-:Y:S01]  /*4940*/  SHF.R.U64 R33, R8, R12.reuse, R9.reuse ;  /* 0x0000000c08217219 */ /* 0x180fe20000001209 */
[----:B------:R-:W2:Y:S01]  /*4950*/  LDC.64 R14, c[0x0][0x8e8] ;  /* 0x00023a00ff0e7b82 */ /* 0x000ea20000000a00 */
[----:B------:R-:W-:Y:S01]  /*4960*/  SHF.R.U32.HI R4, RZ, R12, R9 ;  /* 0x0000000cff047219 */ /* 0x000fe20000011609 */
[----:B------:R-:W-:Y:S01]  /*4970*/  ULDC UR4, c[0x0][0x150] ;  /* 0x0000540000047ab9 */ /* 0x000fe20000000800 */
[----:B------:R-:W-:Y:S02]  /*4980*/  IADD3 R7, P0, RZ, -R33, RZ ;  /* 0x80000021ff077210 */ /* 0x000fe40007f1e0ff */
[----:B------:R-:W-:-:S03]  /*4990*/  I2FP.F32.U32 R9, R24 ;  /* 0x0000001800097245 */ /* 0x000fc60000201000 */
[----:B------:R-:W3:Y:S01]  /*49a0*/  LDC R8, c[0x0][0x8c0] ;  /* 0x00023000ff087b82 */ /* 0x000ee20000000800 */
[----:B------:R-:W-:Y:S02]  /*49b0*/  IMAD.X R5, RZ, RZ, ~R4, P0 ;  /* 0x000000ffff057224 */ /* 0x000fe400000e0e04 */
[----:B------:R-:W-:Y:S01]  /*49c0*/  FMUL R9, R9, UR4 ;  /* 0x0000000409097c20 */ /* 0x000fe20008400000 */
[----:B------:R-:W-:Y:S01]  /*49d0*/  ULDC UR4, c[0x0][0x154] ;  /* 0x0000550000047ab9 */ /* 0x000fe20000000800 */
[-C--:B------:R-:W-:Y:S02]  /*49e0*/  IMAD R6, R5, R20.reuse, RZ ;  /* 0x0000001405067224 */ /* 0x080fe400078e02ff */
[C---:B------:R-:W-:Y:S01]  /*49f0*/  IMAD.WIDE.U32 R4, R7.reuse, R20, R16 ;  /* 0x0000001407047225 */ /* 0x040fe200078e0010 */
[----:B------:R-:W4:Y:S01]  /*4a00*/  LDC R28, c[0x0][0x900] ;  /* 0x00024000ff1c7b82 */ /* 0x000f220000000800 */
[----:B------:R-:W5:Y:S02]  /*4a10*/  F2I.U32.TRUNC.NTZ R9, R9 ;  /* 0x0000000900097305 */ /* 0x000f64000020f000 */
[----:B------:R-:W-:-:S04]  /*4a20*/  IMAD R7, R7, R21, R6 ;  /* 0x0000001507077224 */ /* 0x000fc800078e0206 */
[----:B------:R-:W-:Y:S01]  /*4a30*/  IMAD.IADD R5, R5, 0x1, R7 ;  /* 0x0000000105057824 */ /* 0x000fe200078e0207 */
[----:B------:R-:W4:Y:S01]  /*4a40*/  LDC R20, c[0x0][0x8b0] ;  /* 0x00022c00ff147b82 */ /* 0x000f220000000800 */
[----:B--2---:R-:W-:Y:S01]  /*4a50*/  ISETP.NE.U32.AND P0, PT, R14, RZ, PT ;  /* 0x000000ff0e00720c */ /* 0x004fe20003f05070 */
[----:B------:R-:W-:-:S03]  /*4a60*/  IMAD.MOV.U32 R7, RZ, RZ, -0x1 ;  /* 0xffffffffff077424 */ /* 0x000fc600078e00ff */
[----:B------:R-:W-:-:S03]  /*4a70*/  ISETP.NE.AND.EX P0, PT, R15, RZ, PT, P0 ;  /* 0x000000ff0f00720c */ /* 0x000fc60003f05300 */
[----:B------:R-:W2:Y:S01]  /*4a80*/  LDC R11, c[0x0][0x144] ;  /* 0x00005100ff0b7b82 */ /* 0x000ea20000000800 */
[-C--:B---3--:R-:W-:Y:S01]  /*4a90*/  SHF.R.U64 R12, R4, R8.reuse, R5 ;  /* 0x00000008040c7219 */ /* 0x088fe20000001205 */
[----:B-----5:R-:W-:Y:S01]  /*4aa0*/  IMAD.MOV R9, RZ, RZ, -R9 ;  /* 0x000000ffff097224 */ /* 0x020fe200078e0a09 */
[----:B-1----:R-:W-:Y:S02]  /*4ab0*/  I2FP.F32.U32 R4, R25 ;  /* 0x0000001900047245 */ /* 0x002fe40000201000 */
[----:B------:R-:W-:-:S03]  /*4ac0*/  SHF.R.U32.HI R5, RZ, R8, R5 ;  /* 0x00000008ff057219 */ /* 0x000fc60000011605 */
[----:B------:R-:W1:Y:S01]  /*4ad0*/  LDC R26, c[0x0][0x148] ;  /* 0x00005200ff1a7b82 */ /* 0x000e620000000800 */
[----:B------:R-:W-:Y:S01]  /*4ae0*/  FMUL R6, R4, UR4 ;  /* 0x0000000404067c20 */ /* 0x000fe20008400000 */
[----:B----4-:R-:W-:-:S04]  /*4af0*/  SHF.L.U32 R7, R7, R28, RZ ;  /* 0x0000001c07077219 */ /* 0x010fc800000006ff */
[----:B------:R-:W-:Y:S02]  /*4b00*/  LOP3.LUT R29, RZ, R7, RZ, 0x33, !PT ;  /* 0x00000007ff1d7212 */ /* 0x000fe400078e33ff */
[----:B------:R-:W3:Y:S01]  /*4b10*/  LDC R21, c[0x0][0x8a8] ;  /* 0x00022a00ff157b82 */ /* 0x000ee20000000800 */
[-CC-:B------:R-:W-:Y:S02]  /*4b20*/  SHF.R.U64 R10, R12, R20.reuse, R5.reuse ;  /* 0x000000140c0a7219 */ /* 0x180fe40000001205 */
[----:B------:R-:W-:Y:S02]  /*4b30*/  SHF.R.U32.HI R5, RZ, R20, R5 ;  /* 0x00000014ff057219 */ /* 0x000fe40000011605 */
[----:B------:R4:W1:Y:S02]  /*4b40*/  F2I.U32.TRUNC.NTZ R20, R6 ;  /* 0x0000000600147305 */ /* 0x000864000020f000 */
[-CC-:B------:R-:W-:Y:S01]  /*4b50*/  SHF.R.U64 R13, R10, R28.reuse, R5.reuse ;  /* 0x0000001c0a0d7219 */ /* 0x180fe20000001205 */
[----:B------:R-:W1:Y:S01]  /*4b60*/  LDC R30, c[0x0][0x8f0] ;  /* 0x00023c00ff1e7b82 */ /* 0x000e620000000800 */
[-C--:B------:R-:W-:Y:S01]  /*4b70*/  SHF.R.U32.HI R5, RZ, R28.reuse, R5 ;  /* 0x0000001cff057219 */ /* 0x080fe20000011605 */
[----:B--2---:R-:W-:Y:S01]  /*4b80*/  IMAD R27, R11, R9, R24 ;  /* 0x000000090b1b7224 */ /* 0x004fe200078e0218 */
[----:B------:R-:W-:Y:S01]  /*4b90*/  SHF.L.U32 R28, R3, R28, RZ ;  /* 0x0000001c031c7219 */ /* 0x000fe200000006ff */
[----:B------:R-:W-:-:S04]  /*4ba0*/  IMAD.MOV.U32 R4, RZ, RZ, R13 ;  /* 0x000000ffff047224 */ /* 0x000fc800078e000d */
[----:B------:R-:W2:Y:S08]  /*4bb0*/  LDC R31, c[0x0][0x8e0] ;  /* 0x00023800ff1f7b82 */ /* 0x000eb00000000800 */
[----:B------:R-:W1:Y:S01]  /*4bc0*/  LDC R32, c[0x0][0x8b8] ;  /* 0x00022e00ff207b82 */ /* 0x000e620000000800 */
[----:B----4-:R-:W-:Y:S05]  /*4bd0*/  @!P0 BRA `(.L_x_72) ;  /* 0x0000000000288947 */ /* 0x010fea0003800000 */
[----:B------:R-:W4:Y:S02]  /*4be0*/  LDC R4, c[0x0][0x8f4] ;  /* 0x00023d00ff047b82 */ /* 0x000f240000000800 */
[----:B----4-:R-:W-:-:S05]  /*4bf0*/  IADD3 R3, P0, R13, R4, RZ ;  /* 0x000000040d037210 */ /* 0x010fca0007f1e0ff */
        /* <DEDUP_REMOVED lines=8> */
.L_x_72:
[----:B------:R-:W-:Y:S01]  /*4c80*/  ISETP.NE.AND P0, PT, R2, 0x1, PT ;  /* 0x000000010200780c */ /* 0x000fe20003f05270 */
[----:B-1----:R-:W-:Y:S01]  /*4c90*/  IMAD.MOV R20, RZ, RZ, -R20 ;  /* 0x000000ffff147224 */ /* 0x002fe200078e0a14 */
[----:B------:R-:W-:Y:S01]  /*4ca0*/  SHF.R.U64 R3, R4, R30, R5 ;  /* 0x0000001e04037219 */ /* 0x000fe20000001205 */
[----:B---3--:R-:W-:Y:S01]  /*4cb0*/  VIADD R5, R21, 0xffffffff ;  /* 0xffffffff15057836 */ /* 0x008fe20000000000 */
[----:B------:R-:W-:Y:S02]  /*4cc0*/  LOP3.LUT R90, R10, R29, RZ, 0xc0, !PT ;  /* 0x0000001d0a5a7212 */ /* 0x000fe400078ec0ff */
[----:B------:R-:W-:Y:S01]  /*4cd0*/  R2UR UR47, R33 ;  /* 0x00000000212f72ca */ /* 0x000fe200000e0000 */
[----:B------:R-:W-:Y:S01]  /*4ce0*/  IMAD.MOV R4, RZ, RZ, -R3 ;  /* 0x000000ffff047224 */ /* 0x000fe200078e0a03 */
[----:B------:R-:W-:Y:S01]  /*4cf0*/  LOP3.LUT R12, R12, R5, RZ, 0xc0, !PT ;  /* 0x000000050c0c7212 */ /* 0x000fe200078ec0ff */
[----:B------:R-:W-:Y:S02]  /*4d00*/  IMAD R90, R28, R3, R90 ;  /* 0x000000031c5a7224 */ /* 0x000fe400078e025a */
[----:B--2---:R-:W-:-:S02]  /*4d10*/  IMAD R3, R4, R31, R13 ;  /* 0x0000001f04037224 */ /* 0x004fc400078e020d */
[----:B------:R-:W-:Y:S02]  /*4d20*/  @P0 IMAD R27, R26, R20, R25 ;  /* 0x000000141a1b0224 */ /* 0x000fe400078e0219 */
[----:B------:R-:W-:Y:S02]  /*4d30*/  IMAD R3, R3, R21, R12 ;  /* 0x0000001503037224 */ /* 0x000fe400078e020c */
[----:B------:R-:W-:Y:S02]  /*4d40*/  IMAD R90, R90, R32, R27 ;  /* 0x000000205a5a7224 */ /* 0x000fe400078e021b */
[----:B------:R-:W-:-:S03]  /*4d50*/  IMAD.MOV.U32 R4, RZ, RZ, 0x1 ;  /* 0x00000001ff047424 */ /* 0x000fc600078e00ff */
[----:B------:R-:W-:Y:S02]  /*4d60*/  SEL R91, R3, R90, !P0 ;  /* 0x0000005a035b7207 */ /* 0x000fe40004000000 */
[----:B------:R-:W-:-:S07]  /*4d70*/  SEL R90, R90, R3, !P0 ;  /* 0x000000035a5a7207 */ /* 0x000fce0004000000 */
.L_x_70:
[----:B------:R-:W-:Y:S01]  /*4d80*/  LOP3.LUT P0, RZ, R4, 0xff, RZ, 0xc0, !PT ;  /* 0x000000ff04ff7812 */ /* 0x000fe2000780c0ff */
[----:B------:R-:W-:Y:S01]  /*4d90*/  UIMAD.WIDE.U32 UR4, UR52, -0xf0f0f0f, URZ ;  /* 0xf0f0f0f1340478a5 */ /* 0x000fe2000f8e003f */
[----:B------:R-:W-:-:S03]  /*4da0*/  IMAD.MOV.U32 R81, RZ, RZ, R0 ;  /* 0x000000ffff517224 */ /* 0x000fc600078e0000 */
[----:B------:R-:W-:-:S04]  /*4db0*/  USHF.R.U32.HI UR4, URZ, 0x4, UR5 ;  /* 0x000000043f047899 */ /* 0x000fc80008011605 */
[----:B------:R-:W-:-:S04]  /*4dc0*/  UIMAD UR4, UR4, -0x11, UR52 ;  /* 0xffffffef040478a4 */ /* 0x000fc8000f8e0234 */
[----:B------:R-:W-:Y:S08]  /*4dd0*/  @P0 BRA `(.L_x_73) ;  /* 0xffffffc800280947 */ /* 0x000ff0000383ffff */
[----:B------:R-:W-:-:S04]  /*4de0*/  DEPBAR.LE SB0, 0x0 ;  /* 0x000080000000791a */ /* 0x000fc80000000000 */
[----:B------:R-:W-:Y:S05]  /*4df0*/  EXIT ;  /* 0x000000000000794d */ /* 0x000fea0003800000 */
.L_x_8:
[----:B------:R-:W-:Y:S01]  /*4e00*/  ULDC.64 UR4, c[0x0][0x8f8] ;  /* 0x00023e0000047ab9 */ /* 0x000fe20000000a00 */
[----:B------:R-:W-:Y:S01]  /*4e10*/  PRMT R11, RZ, 0x7610, R11 ;  /* 0x00007610ff0b7816 */ /* 0x000fe2000000000b */
[----:B------:R-:W-:Y:S01]  /*4e20*/  IMAD.MOV.U32 R21, RZ, RZ, -0x1 ;  /* 0xffffffffff157424 */ /* 0x000fe200078e00ff */
[----:B------:R-:W-:Y:S01]  /*4e30*/  ISETP.GE.U32.AND P0, PT, R16, UR4, PT ;  /* 0x0000000410007c0c */ /* 0x000fe2000bf06070 */
[----:B------:R-:W-:Y:S02]  /*4e40*/  IMAD.MOV.U32 R20, RZ, RZ, -0x1 ;  /* 0xffffffffff147424 */ /* 0x000fe400078e00ff */
[----:B------:R-:W-:Y:S01]  /*4e50*/  IMAD.MOV.U32 R7, RZ, RZ, -0x1 ;  /* 0xffffffffff077424 */ /* 0x000fe200078e00ff */
[----:B------:R-:W-:-:S13]  /*4e60*/  ISETP.GE.U32.AND.EX P0, PT, R17, UR5, PT, P0 ;  /* 0x0000000511007c0c */ /* 0x000fda000bf06100 */
        /* <DEDUP_REMOVED lines=19> */
.L_x_75:
[-CC-:B------:R-:W-:Y:S01]  /*4fa0*/  SHF.R.U64 R22, R20, R24.reuse, R21.reuse ;  /* 0x0000001814167219 */ /* 0x180fe20000001215 */
[----:B------:R-:W1:Y:S01]  /*4fb0*/  LDC R28, c[0x0][0x8c0] ;  /* 0x00023000ff1c7b82 */ /* 0x000e620000000800 */
[----:B------:R-:W-:Y:S01]  /*4fc0*/  SHF.R.U32.HI R7, RZ, R24, R21 ;  /* 0x00000018ff077219 */ /* 0x000fe20000011615 */
[----:B------:R-:W-:Y:S01]  /*4fd0*/  ULDC UR4, c[0x0][0x150] ;  /* 0x0000540000047ab9 */ /* 0x000fe20000000800 */
[----:B------:R-:W-:-:S05]  /*4fe0*/  IADD3 R9, P0, RZ, -R22, RZ ;  /* 0x80000016ff097210 */ /* 0x000fca0007f1e0ff */
[----:B------:R-:W2:Y:S01]  /*4ff0*/  LDC.64 R32, c[0x0][0x8e8] ;  /* 0x00023a00ff207b82 */ /* 0x000ea20000000a00 */
[----:B------:R-:W-:Y:S02]  /*5000*/  IMAD.X R7, RZ, RZ, ~R7, P0 ;  /* 0x000000ffff077224 */ /* 0x000fe400000e0e07 */
[----:B------:R-:W-:-:S04]  /*5010*/  IMAD.WIDE.U32 R12, R9, R26, R16 ;  /* 0x0000001a090c7225 */ /* 0x000fc800078e0010 */
[----:B------:R-:W-:Y:S01]  /*5020*/  IMAD R14, R7, R26, RZ ;  /* 0x0000001a070e7224 */ /* 0x000fe200078e02ff */
[----:B------:R-:W3:Y:S03]  /*5030*/  LDC R30, c[0x0][0x8b0] ;  /* 0x00022c00ff1e7b82 */ /* 0x000ee60000000800 */
[----:B------:R-:W-:Y:S01]  /*5040*/  IMAD R7, R9, R27, R14 ;  /* 0x0000001b09077224 */ /* 0x000fe200078e020e */
[----:B------:R-:W-:Y:S01]  /*5050*/  I2FP.F32.U32 R9, R8 ;  /* 0x0000000800097245 */ /* 0x000fe20000201000 */
[----:B------:R-:W-:Y:S02]  /*5060*/  IMAD.MOV.U32 R14, RZ, RZ, -0x1 ;  /* 0xffffffffff0e7424 */ /* 0x000fe400078e00ff */
[----:B------:R-:W-:Y:S01]  /*5070*/  IMAD.IADD R7, R13, 0x1, R7 ;  /* 0x000000010d077824 */ /* 0x000fe200078e0207 */
[----:B------:R-:W4:Y:S01]  /*5080*/  LDC R11, c[0x0][0x144] ;  /* 0x00005100ff0b7b82 */ /* 0x000f220000000800 */
[----:B------:R-:W-:Y:S01]  /*5090*/  FMUL R9, R9, UR4 ;  /* 0x0000000409097c20 */ /* 0x000fe20008400000 */
[----:B------:R-:W-:-:S02]  /*50a0*/  ULDC UR4, c[0x0][0x154] ;  /* 0x0000550000047ab9 */ /* 0x000fc40000000800 */
[--C-:B-1----:R-:W-:Y:S02]  /*50b0*/  SHF.R.U64 R20, R12, R28, R7.reuse ;  /* 0x0000001c0c147219 */ /* 0x102fe40000001207 */
[----:B------:R-:W-:Y:S01]  /*50c0*/  I2FP.F32.U32 R12, R10 ;  /* 0x0000000a000c7245 */ /* 0x000fe20000201000 */
[----:B------:R-:W1:Y:S01]  /*50d0*/  F2I.U32.TRUNC.NTZ R9, R9 ;  /* 0x0000000900097305 */ /* 0x000e62000020f000 */
[----:B------:R-:W4:Y:S01]  /*50e0*/  LDC R23, c[0x0][0x148] ;  /* 0x00005200ff177b82 */ /* 0x000f220000000800 */
[----:B--2---:R-:W-:Y:S02]  /*50f0*/  ISETP.NE.U32.AND P0, PT, R32, RZ, PT ;  /* 0x000000ff2000720c */ /* 0x004fe40003f05070 */
[----:B------:R-:W-:Y:S01]  /*5100*/  FMUL R13, R12, UR4 ;  /* 0x000000040c0d7c20 */ /* 0x000fe20008400000 */
[----:B------:R-:W-:Y:S01]  /*5110*/  SHF.R.U32.HI R7, RZ, R28, R7 ;  /* 0x0000001cff077219 */ /* 0x000fe20000011607 */
[----:B------:R-:W-:Y:S01]  /*5120*/  ULDC UR4, c[0x0][0x900] ;  /* 0x0002400000047ab9 */ /* 0x000fe20000000800 */
[----:B------:R-:W-:Y:S01]  /*5130*/  ISETP.NE.AND.EX P0, PT, R33, RZ, PT, P0 ;  /* 0x000000ff2100720c */ /* 0x000fe20003f05300 */
[----:B------:R2:W2:Y:S01]  /*5140*/  F2I.U32.TRUNC.NTZ R21, R13 ;  /* 0x0000000d00157305 */ /* 0x0004a2000020f000 */
[----:B------:R-:W2:Y:S01]  /*5150*/  LDC R25, c[0x0][0x8a8] ;  /* 0x00022a00ff197b82 */ /* 0x000ea20000000800 */
[----:B---3--:R-:W-:-:S02]  /*5160*/  SHF.R.U64 R24, R20, R30, R7 ;  /* 0x0000001e14187219 */ /* 0x008fc40000001207 */
[----:B------:R-:W-:Y:S02]  /*5170*/  SHF.R.U32.HI R7, RZ, R30, R7 ;  /* 0x0000001eff077219 */ /* 0x000fe40000011607 */
[----:B------:R-:W-:Y:S01]  /*5180*/  SHF.L.U32 R30, R14, UR4, RZ ;  /* 0x000000040e1e7c19 */ /* 0x000fe200080006ff */
[----:B-1----:R-:W-:Y:S01]  /*5190*/  IMAD.MOV R12, RZ, RZ, -R9 ;  /* 0x000000ffff0c7224 */ /* 0x002fe200078e0a09 */
[--C-:B------:R-:W-:Y:S01]  /*51a0*/  SHF.R.U64 R26, R24, UR4, R7.reuse ;  /* 0x00000004181a7c19 */ /* 0x100fe20008001207 */
[----:B------:R-:W1:Y:S01]  /*51b0*/  LDC R27, c[0x0][0x8f0] ;  /* 0x00023c00ff1b7b82 */ /* 0x000e620000000800 */
[----:B------:R-:W-:Y:S01]  /*51c0*/  SHF.R.U32.HI R9, RZ, UR4, R7 ;  /* 0x00000004ff097c19 */ /* 0x000fe20008011607 */
[----:B----4-:R-:W-:Y:S02]  /*51d0*/  IMAD R28, R11, R12, R8 ;  /* 0x0000000c0b1c7224 */ /* 0x010fe400078e0208 */
[----:B------:R-:W-:-:S04]  /*51e0*/  IMAD.MOV.U32 R8, RZ, RZ, R26 ;  /* 0x000000ffff087224 */ /* 0x000fc800078e001a */
[----:B------:R-:W3:Y:S08]  /*51f0*/  LDC R29, c[0x0][0x8e0] ;  /* 0x00023800ff1d7b82 */ /* 0x000ef00000000800 */
[----:B------:R-:W4:Y:S01]  /*5200*/  LDC R31, c[0x0][0x8b8] ;  /* 0x00022e00ff1f7b82 */ /* 0x000f220000000800 */
[----:B------:R-:W-:Y:S05]  /*5210*/  @!P0 BRA `(.L_x_76) ;  /* 0x0000000000288947 */ /* 0x000fea0003800000 */
[----:B------:R-:W5:Y:S02]  /*5220*/  LDC R7, c[0x0][0x8f4] ;  /* 0x00023d00ff077b82 */ /* 0x000f640000000800 */
[----:B-----5:R-:W-:-:S05]  /*5230*/  IADD3 R7, P0, R26, R7, RZ ;  /* 0x000000071a077210 */ /* 0x020fca0007f1e0ff */
[----:B------:R-:W-:-:S04]  /*5240*/  IMAD.X R11, RZ, RZ, R9, P0 ;  /* 0x000000ffff0b7224 */ /* 0x000fc800000e0609 */
[----:B------:R-:W-:-:S04]  /*5250*/  IMAD.WIDE.U32 R8, R11, R32, RZ ;  /* 0x000000200b087225 */ /* 0x000fc800078e00ff */
[----:B--2---:R-:W-:-:S04]  /*5260*/  IMAD.WIDE.U32 R12, P0, R7, R33, R8 ;  /* 0x00000021070c7225 */ /* 0x004fc80007800008 */
[----:B------:R-:W-:-:S04]  /*5270*/  IMAD.WIDE.U32 R8, R7, R32, RZ ;  /* 0x0000002007087225 */ /* 0x000fc800078e00ff */
[----:B------:R-:W-:Y:S01]  /*5280*/  IMAD.X R15, RZ, RZ, RZ, P0 ;  /* 0x000000ffff0f7224 */ /* 0x000fe200000e06ff */
[----:B------:R-:W-:Y:S01]  /*5290*/  IADD3 RZ, P0, R9, R12, RZ ;  /* 0x0000000c09ff7210 */ /* 0x000fe20007f1e0ff */
[----:B------:R-:W-:-:S04]  /*52a0*/  IMAD.MOV.U32 R14, RZ, RZ, R13 ;  /* 0x000000ffff0e7224 */ /* 0x000fc800078e000d */
[----:B------:R-:W-:-:S08]  /*52b0*/  IMAD.WIDE.U32.X R8, R11, R33, R14, P0 ;  /* 0x000000210b087225 */ /* 0x000fd000000e040e */
.L_x_76:
[----:B------:R-:W-:Y:S01]  /*52c0*/  ISETP.NE.AND P0, PT, R2, 0x1, PT ;  /* 0x000000010200780c */ /* 0x000fe20003f05270 */
[----:B------:R-:W-:Y:S01]  /*52d0*/  USHF.L.U32 UR4, UR41, UR4, URZ ;  /* 0x0000000429047299 */ /* 0x000fe2000800063f */
[----:B------:R-:W-:Y:S01]  /*52e0*/  LOP3.LUT R7, RZ, R30, RZ, 0x33, !PT ;  /* 0x0000001eff077212 */ /* 0x000fe200078e33ff */
[----:B--2---:R-:W-:Y:S01]  /*52f0*/  IMAD.MOV R21, RZ, RZ, -R21 ;  /* 0x000000ffff157224 */ /* 0x004fe200078e0a15 */
[----:B-1----:R-:W-:Y:S01]  /*5300*/  SHF.R.U64 R8, R8, R27, R9 ;  /* 0x0000001b08087219 */ /* 0x002fe20000001209 */
[----:B------:R-:W-:Y:S01]  /*5310*/  VIADD R11, R25, 0xffffffff ;  /* 0xffffffff190b7836 */ /* 0x000fe20000000000 */
[----:B------:R-:W-:-:S03]  /*5320*/  LOP3.LUT R7, R24, R7, RZ, 0xc0, !PT ;  /* 0x0000000718077212 */ /* 0x000fc600078ec0ff */
[----:B------:R-:W-:-:S04]  /*5330*/  IMAD.MOV R9, RZ, RZ, -R8 ;  /* 0x000000ffff097224 */ /* 0x000fc800078e0a08 */
[----:B------:R-:W-:Y:S02]  /*5340*/  @P0 IMAD R28, R23, R21, R10 ;  /* 0x00000015171c0224 */ /* 0x000fe400078e020a */
[----:B------:R-:W-:Y:S01]  /*5350*/  IMAD R21, R8, UR4, R7 ;  /* 0x0000000408157c24 */ /* 0x000fe2000f8e0207 */
[----:B------:R-:W-:Y:S01]  /*5360*/  LOP3.LUT R8, R20, R11, RZ, 0xc0, !PT ;  /* 0x0000000b14087212 */ /* 0x000fe200078ec0ff */
[----:B---3--:R-:W-:Y:S02]  /*5370*/  IMAD R7, R9, R29, R26 ;  /* 0x0000001d09077224 */ /* 0x008fe400078e021a */
[----:B----4-:R-:W-:Y:S02]  /*5380*/  IMAD R21, R21, R31, R28 ;  /* 0x0000001f15157224 */ /* 0x010fe400078e021c */
[----:B------:R-:W-:Y:S02]  /*5390*/  IMAD R8, R7, R25, R8 ;  /* 0x0000001907087224 */ /* 0x000fe400078e0208 */
[----:B------:R-:W-:-:S02]  /*53a0*/  IMAD.MOV.U32 R11, RZ, RZ, 0x1 ;  /* 0x00000001ff0b7424 */ /* 0x000fc400078e00ff */
[----:B------:R-:W-:Y:S01]  /*53b0*/  IMAD.MOV.U32 R7, RZ, RZ, R22 ;  /* 0x000000ffff077224 */ /* 0x000fe200078e0016 */
[----:B------:R-:W-:Y:S02]  /*53c0*/  SEL R20, R8, R21, !P0 ;  /* 0x0000001508147207 */ /* 0x000fe40004000000 */
[----:B------:R-:W-:-:S07]  /*53d0*/  SEL R21, R21, R8, !P0 ;  /* 0x0000000815157207 */ /* 0x000fce0004000000 */
.L_x_74:
[----:B------:R-:W-:-:S08]  /*53e0*/  NOP ;  /* 0x0000000000007918 */ /* 0x000fd00000000000 */
[----:B------:R-:W1:-:S00]  /*53f0*/  USETMAXREG.DEALLOC.CTAPOOL 0x28 ;  /* 0x00000028000079c8 */ /* 0x000e4000080e0500 */
[----:B-1----:R-:W-:-:S13]  /*5400*/  ISETP.NE.AND P0, PT, R3, 0x1, PT ;  /* 0x000000010300780c */ /* 0x002fda0003f05270 */
[----:B------:R-:W-:Y:S05]  /*5410*/  @!P0 EXIT ;  /* 0x000000000000894d */ /* 0x000fea0003800000 */
[----:B------:R-:W-:Y:S05]  /*5420*/  @!P3 BRA `(.L_x_77) ;  /* 0x0000000c00c8b947 */ /* 0x000fea0003800000 */
[----:B------:R-:W-:-:S04]  /*5430*/  PRMT R6, R6, 0x9910, RZ ;  /* 0x0000991006067816 */ /* 0x000fc800000000ff */
[----:B------:R-:W-:-:S04]  /*5440*/  ISETP.NE.AND P0, PT, R6, RZ, PT ;  /* 0x000000ff0600720c */ /* 0x000fc80003f05270 */
[----:B------:R-:W-:-:S13]  /*5450*/  ISETP.NE.OR P0, PT, R3, 0x2, !P0 ;  /* 0x000000020300780c */ /* 0x000fda0004705670 */
[----:B------:R-:W-:Y:S05]  /*5460*/  @P0 EXIT ;  /* 0x000000000000094d */ /* 0x000fea0003800000 */
[----:B------:R-:W-:-:S13]  /*5470*/  LOP3.LUT P1, RZ, R11, 0xff, RZ, 0xc0, !PT ;  /* 0x000000ff0bff7812 */ /* 0x000fda000782c0ff */
[----:B------:R-:W-:Y:S05]  /*5480*/  @!P1 BRA `(.L_x_78) ;  /* 0x0000000000189947 */ /* 0x000fea0003800000 */
[----:B------:R-:W-:Y:S01]  /*5490*/  UMOV UR4, 0x400 ;  /* 0x0000040000047882 */ /* 0x000fe20000000000 */
[----:B------:R-:W-:Y:S01]  /*54a0*/  IMAD.MOV.U32 R3, RZ, RZ, RZ ;  /* 0x000000ffff037224 */ /* 0x000fe200078e00ff */
[----:B------:R-:W-:-:S04]  /*54b0*/  ULEA UR4, UR42, UR4, 0x18 ;  /* 0x000000042a047291 */ /* 0x000fc8000f8ec03f */
[----:B------:R-:W-:-:S05]  /*54c0*/  SHF.L.U32 R3, R3, 0x1f, RZ ;  /* 0x0000001f03037819 */ /* 0x000fca00000006ff */
[----:B------:R-:W1:Y:S02]  /*54d0*/  SYNCS.PHASECHK.TRANS64.TRYWAIT P0, [UR4+0x138], R3 ;  /* 0x00013803ff0075a7 */ /* 0x000e640008000144 */
[----:B-1----:R-:W-:Y:S05]  /*54e0*/  @!P0 BRA `(.L_x_79) ;  /* 0x0000002400a88947 */ /* 0x002fea0003800000 */
.L_x_78:
[----:B------:R-:W-:Y:S01]  /*54f0*/  PRMT R10, RZ, 0x7610, R10 ;  /* 0x00007610ff0a7816 */ /* 0x000fe2000000000a */
[----:B------:R-:W-:Y:S06]  /*5500*/  @P2 BRA `(.L_x_80) ;  /* 0x0000000000242947 */ /* 0x000fec0003800000 */
[----:B------:R-:W-:Y:S02]  /*5510*/  ULDC.64 UR4, c[0x0][0x588] ;  /* 0x0001620000047ab9 */ /* 0x000fe40000000a00 */
[----:B------:R-:W-:-:S04]  /*5520*/  ISETP.NE.U32.AND P0, PT, RZ, UR4, PT ;  /* 0x00000004ff007c0c */ /* 0x000fc8000bf05070 */
[----:B------:R-:W-:-:S13]  /*5530*/  ISETP.NE.AND.EX P0, PT, RZ, UR5, PT, P0 ;  /* 0x00000005ff007c0c */ /* 0x000fda000bf05300 */
[----:B------:R-:W-:Y:S05]  /*5540*/  @!P0 BRA `(.L_x_81) ;  /* 0x00000000000c8947 */ /* 0x000fea0003800000 */
[----:B------:R3:W5:Y:S01]  /*5550*/  LDG.E R12, desc[UR38][R4.64] ;  /* 0x00000026040c7981 */ /* 0x000762000c1e1900 */
[----:B------:R-:W-:Y:S01]  /*5560*/  IMAD.MOV.U32 R10, RZ, RZ, 0x1 ;  /* 0x00000001ff0a7424 */ /* 0x000fe200078e00ff */
[----:B------:R-:W-:Y:S06]  /*5570*/  BRA `(.L_x_80) ;  /* 0x0000000000087947 */ /* 0x000fec0003800000 */
.L_x_81:
[----:B------:R-:W2:Y:S01]  /*5580*/  LDC R12, c[0x0][0x580] ;  /* 0x00016000ff0c7b82 */ /* 0x000ea20000000800 */
[----:B------:R-:W-:-:S07]  /*5590*/  IMAD.MOV.U32 R10, RZ, RZ, 0x1 ;  /* 0x00000001ff0a7424 */ /* 0x000fce00078e00ff */
.L_x_80:
[----:B-1----:R-:W-:Y:S01]  /*55a0*/  IMAD.MOV.U32 R3, RZ, RZ, 0x1 ;  /* 0x00000001ff037424 */ /* 0x002fe200078e00ff */
[----:B------:R-:W-:Y:S06]  /*55b0*/  @!P1 BRA `(.L_x_82) ;  /* 0x0000000c000c9947 */ /* 0x000fec0003800000 */
[----:B------:R-:W1:Y:S01]  /*55c0*/  LDC R8, c[0x0][0x8a8] ;  /* 0x00022a00ff087b82 */ /* 0x000e620000000800 */
[----:B------:R-:W-:Y:S01]  /*55d0*/  IMAD.MOV.U32 R3, RZ, RZ, -0x1 ;  /* 0xffffffffff037424 */ /* 0x000fe200078e00ff */
[----:B------:R-:W-:Y:S01]  /*55e0*/  ULDC UR4, c[0x0][0x900] ;  /* 0x0002400000047ab9 */ /* 0x000fe20000000800 */
[----:B------:R-:W-:Y:S01]  /*55f0*/  LOP3.LUT R11, R0, 0x2, RZ, 0xfc, !PT ;  /* 0x00000002000b7812 */ /* 0x000fe200078efcff */
[----:B------:R-:W-:Y:S01]  /*5600*/  ULDC.64 UR6, c[0x0][0x198] ;  /* 0x0000660000067ab9 */ /* 0x000fe20000000a00 */
[----:B------:R-:W-:Y:S02]  /*5610*/  USHF.L.U32 UR13, UR41, UR4, URZ ;  /* 0x00000004290d7299 */ /* 0x000fe4000800063f */
[----:B------:R-:W-:Y:S01]  /*5620*/  SHF.L.U32 R9, R3, UR4, RZ ;  /* 0x0000000403097c19 */ /* 0x000fe200080006ff */
[----:B------:R-:W-:Y:S01]  /*5630*/  IMAD.MOV.U32 R3, RZ, RZ, 0x1 ;  /* 0x00000001ff037424 */ /* 0x000fe200078e00ff */
[----:B------:R-:W-:Y:S01]  /*5640*/  ULDC.64 UR14, c[0x0][0x588] ;  /* 0x00016200000e7ab9 */ /* 0x000fe20000000a00 */
[----:B------:R-:W-:Y:S01]  /*5650*/  ULDC.64 UR22, c[0x0][0x8f8] ;  /* 0x00023e0000167ab9 */ /* 0x000fe20000000a00 */
[----:B------:R-:W-:Y:S01]  /*5660*/  LOP3.LUT R9, RZ, R9, RZ, 0x33, !PT ;  /* 0x00000009ff097212 */ /* 0x000fe200078e33ff */
[----:B------:R-:W-:Y:S01]  /*5670*/  ULDC.64 UR24, c[0x0][0x590] ;  /* 0x0001640000187ab9 */ /* 0x000fe20000000a00 */
[----:B-1----:R-:W-:-:S07]  /*5680*/  VIADD R8, R8, 0xffffffff ;  /* 0xffffffff08087836 */ /* 0x002fce0000000000 */
.L_x_102:
[----:B------:R-:W-:Y:S02]  /*5690*/  ISETP.NE.U32.AND P0, PT, RZ, UR24, PT ;  /* 0x00000018ff007c0c */ /* 0x000fe4000bf05070 */
[----:B------:R-:W-:Y:S02]  /*56a0*/  R2UR UR11, R21 ;  /* 0x00000000150b72ca */ /* 0x000fe400000e0000 */
[----:B------:R-:W-:Y:S02]  /*56b0*/  R2UR UR10, R20 ;  /* 0x00000000140a72ca */ /* 0x000fe400000e0000 */
[----:B------:R-:W-:-:S09]  /*56c0*/  ISETP.NE.AND.EX P0, PT, RZ, UR25, PT, P0 ;  /* 0x00000019ff007c0c */ /* 0x000fd2000bf05300 */
[----:B------:R-:W-:Y:S02]  /*56d0*/  USHF.L.U32 UR11, UR11, 0x7, URZ ;  /* 0x000000070b0b7899 */ /* 0x000fe4000800063f */
[----:B------:R-:W-:Y:S02]  /*56e0*/  USHF.L.U32 UR10, UR10, 0x6, URZ ;  /* 0x000000060a0a7899 */ /* 0x000fe4000800063f */
[----:B--2---:R-:W-:Y:S10]  /*56f0*/  @!P0 BRA `(.L_x_83) ;  /* 0x00000000002c8947 */ /* 0x004ff40003800000 */
[----:B------:R-:W-:-:S04]  /*5700*/  ISETP.NE.U32.AND P1, PT, RZ, UR14, PT ;  /* 0x0000000eff007c0c */ /* 0x000fc8000bf25070 */
[----:B------:R-:W-:-:S13]  /*5710*/  ISETP.NE.AND.EX P1, PT, RZ, UR15, PT, P1 ;  /* 0x0000000fff007c0c */ /* 0x000fda000bf25310 */
[----:B------:R-:W-:Y:S05]  /*5720*/  @!P1 BRA `(.L_x_84) ;  /* 0x0000000000189947 */ /* 0x000fea0003800000 */
[----:B---3--:R-:W1:Y:S01]  /*5730*/  LDC.64 R4, c[0x0][0x588] ;  /* 0x00016200ff047b82 */ /* 0x008e620000000a00 */
[----:B------:R-:W-:-:S04]  /*5740*/  IMAD R13, R7, UR24, RZ ;  /* 0x00000018070d7c24 */ /* 0x000fc8000f8e02ff */
[----:B-1----:R-:W-:-:S05]  /*5750*/  IMAD.WIDE R4, R13, 0x4, R4 ;  /* 0x000000040d047825 */ /* 0x002fca00078e0204 */
[----:B--2--5:R4:W5:Y:S01]  /*5760*/  LDG.E R12, desc[UR38][R4.64] ;  /* 0x00000026040c7981 */ /* 0x024962000c1e1900 */
[----:B------:R-:W-:Y:S01]  /*5770*/  IMAD.MOV.U32 R10, RZ, RZ, 0x1 ;  /* 0x00000001ff0a7424 */ /* 0x000fe200078e00ff */
[----:B------:R-:W-:Y:S06]  /*5780*/  BRA `(.L_x_83) ;  /* 0x0000000000087947 */ /* 0x000fec0003800000 */
.L_x_84:
[----:B--2--5:R-:W1:Y:S01]  /*5790*/  LDC R12, c[0x0][0x580] ;  /* 0x00016000ff0c7b82 */ /* 0x024e620000000800 */
[----:B------:R-:W-:-:S07]  /*57a0*/  IMAD.MOV.U32 R10, RZ, RZ, 0x1 ;  /* 0x00000001ff0a7424 */ /* 0x000fce00078e00ff */
.L_x_83:
[----:B------:R-:W-:Y:S05]  /*57b0*/  @!P0 BRA `(.L_x_85) ;  /* 0x00000000001c8947 */ /* 0x000fea0003800000 */
[----:B------:R-:W-:-:S13]  /*57c0*/  LOP3.LUT P2, RZ, R10, 0xff, RZ, 0xc0, !PT ;  /* 0x000000ff0aff7812 */ /* 0x000fda000784c0ff */
[----:B---34-:R-:W3:Y:S02]  /*57d0*/  @!P2 LDC.64 R4, c[0x0][0x588] ;  /* 0x00016200ff04ab82 */ /* 0x018ee40000000a00 */
[----:B---3--:R-:W-:-:S04]  /*57e0*/  @!P2 ISETP.NE.U32.AND P0, PT, R4, RZ, PT ;  /* 0x000000ff0400a20c */ /* 0x008fc80003f05070 */
[----:B------:R-:W-:Y:S02]  /*57f0*/  @!P2 ISETP.NE.AND.EX P1, PT, R5, RZ, PT, P0 ;  /* 0x000000ff0500a20c */ /* 0x000fe40003f25300 */
[----:B-12--5:R-:W-:Y:S02]  /*5800*/  @P2 FSETP.EQ.AND P0, PT, R12, RZ, PT ;  /* 0x000000ff0c00220b */ /* 0x026fe40003f02000 */
[----:B------:R-:W-:Y:S01]  /*5810*/  @!P2 PLOP3.LUT P0, PT, P1, PT, PT, 0x8, 0x0 ;  /* 0x000000000000a81c */ /* 0x000fe20000f0e170 */
[----:B------:R-:W-:-:S12]  /*5820*/  BRA `(.L_x_86) ;  /* 0x0000000000047947 */ /* 0x000fd80003800000 */
.L_x_85:
[----:B-12--5:R-:W-:-:S13]  /*5830*/  FSETP.EQ.AND P0, PT, R12, RZ, PT ;  /* 0x000000ff0c00720b */ /* 0x026fda0003f02000 */
.L_x_86:
[----:B------:R-:W-:Y:S02]  /*5840*/  ISETP.NE.AND P2, PT, R11, 0x3, PT ;  /* 0x000000030b00780c */ /* 0x000fe40003f45270 */
[----:B------:R-:W-:-:S04]  /*5850*/  ELECT P1, URZ, PT ;  /* 0x00000000003f782f */ /* 0x000fc80003820000 */
[----:B------:R-:W-:-:S07]  /*5860*/  PLOP3.LUT P0, PT, P1, P0, PT, 0x20, 0x0 ;  /* 0x000000000000781c */ /* 0x000fce0000f00470 */
[----:B------:R-:W-:Y:S06]  /*5870*/  @!P2 BRA `(.L_x_87) ;  /* 0x000000000004a947 */ /* 0x000fec0003800000 */
[----:B------:R-:W-:Y:S01]  /*5880*/  BPT.TRAP 0x1 ;  /* 0x000000040000795c */ /* 0x000fe20000300000 */
.L_x_87:
[----:B------:R-:W1:Y:S01]  /*5890*/  S2UR UR42, SR_CgaCtaId ;  /* 0x00000000002a79c3 */ /* 0x000e620000008800 */
[----:B------:R-:W-:Y:S01]  /*58a0*/  UMOV UR4, 0x400 ;  /* 0x0000040000047882 */ /* 0x000fe20000000000 */
[----:B---34-:R-:W-:Y:S01]  /*58b0*/  SHF.L.U32 R4, R3, 0x1f, RZ ;  /* 0x0000001f03047819 */ /* 0x018fe200000006ff */
[----:B-1----:R-:W-:-:S09]  /*58c0*/  ULEA UR5, UR42, UR4, 0x18 ;  /* 0x000000042a057291 */ /* 0x002fd2000f8ec03f */
[----:B------:R-:W1:Y:S02]  /*58d0*/  SYNCS.PHASECHK.TRANS64.TRYWAIT P1, [UR5+0x120], R4 ;  /* 0x00012004ff0075a7 */ /* 0x000e640008020145 */
[----:B-1----:R-:W-:Y:S05]  /*58e0*/  @!P1 BRA `(.L_x_88) ;  /* 0x0000002000c09947 */ /* 0x002fea0003800000 */
.L_x_145:
[----:B------:R-:W-:Y:S04]  /*58f0*/  BSSY B0, `(.L_x_89) ;  /* 0x000000e000007945 */ /* 0x000fe80003800000 */
[----:B------:R-:W-:Y:S05]  /*5900*/  @!P0 BRA `(.L_x_90) ;  /* 0x0000000000308947 */ /* 0x000fea0003800000 */
[----:B------:R-:W-:Y:S01]  /*5910*/  R2UR UR12, R7 ;  /* 0x00000000070c72ca */ /* 0x000fe200000e0000 */
[----:B------:R-:W-:Y:S02]  /*5920*/  UIADD3 UR16, UP0, UR6, 0x3f0, URZ ;  /* 0x000003f006107890 */ /* 0x000fe4000ff1e03f */
[----:B------:R-:W-:Y:S02]  /*5930*/  UIADD3 UR8, UR5, 0x200, URZ ;  /* 0x0000020005087890 */ /* 0x000fe4000fffe03f */
[----:B------:R-:W-:Y:S02]  /*5940*/  UIADD3 UR9, UR5, 0x110, URZ ;  /* 0x0000011005097890 */ /* 0x000fe4000fffe03f */
[----:B------:R-:W-:Y:S01]  /*5950*/  UIADD3.X UR17, URZ, UR7, URZ, UP0, !UPT ;  /* 0x000000073f117290 */ /* 0x000fe200087fe43f */
[----:B------:R-:W-:Y:S01]  /*5960*/  UMOV UR18, 0x0 ;  /* 0x0000000000127882 */ /* 0x000fe20000000000 */
[----:B------:R-:W-:-:S07]  /*5970*/  UMOV UR19, 0x10000000 ;  /* 0x1000000000137882 */ /* 0x000fce0000000000 */
[----:B------:R2:W-:Y:S02]  /*5980*/  UTMALDG.3D [UR8], [UR16], desc[UR18] ;  /* 0x00001208100075b4 */ /* 0x0005e40008011000 */
[----:B--2---:R-:W-:Y:S05]  /*5990*/  @!P2 BRA `(.L_x_91) ;  /* 0x000000000004a947 */ /* 0x004fea0003800000 */
[----:B------:R-:W-:Y:S01]  /*59a0*/  BPT.TRAP 0x1 ;  /* 0x000000040000795c */ /* 0x000fe20000300000 */
.L_x_91:
[----:B-1----:R-:W1:Y:S02]  /*59b0*/  LDC R5, c[0x0][0x800] ;  /* 0x00020000ff057b82 */ /* 0x002e640000000800 */
[----:B-1----:R2:W-:Y:S02]  /*59c0*/  SYNCS.ARRIVE.TRANS64.RED.A0TR RZ, [UR5+0x110], R5 ;  /* 0x00011005ffff79a7 */ /* 0x0025e40008300405 */
.L_x_90:
[----:B------:R-:W-:Y:S05]  /*59d0*/  BSYNC B0 ;  /* 0x0000000000007941 */ /* 0x000fea0003800000 */
.L_x_89:
[----:B------:R-:W-:Y:S05]  /*59e0*/  @!P2 BRA `(.L_x_92) ;  /* 0x000000000004a947 */ /* 0x000fea0003800000 */
[----:B------:R-:W-:Y:S01]  /*59f0*/  BPT.TRAP 0x1 ;  /* 0x000000040000795c */ /* 0x000fe20000300000 */
.L_x_92:
[----:B------:R-:W-:-:S04]  /*5a00*/  UIADD3 UR4, UR5, 0x110, URZ ;  /* 0x0000011005047890 */ /* 0x000fc8000fffe03f */
[----:B------:R-:W-:-:S09]  /*5a10*/  UPRMT UR4, UR42, 0x654, UR4 ;  /* 0x000006542a047896 */ /* 0x000fd20008000004 */
[----:B------:R-:W-:Y:S01]  /*5a20*/  SYNCS.ARRIVE.TRANS64.RED.A1T0 RZ, [UR4], RZ ;  /* 0x000000ffffff79a7 */ /* 0x000fe20008100404 */
[----:B------:R-:W-:Y:S05]  /*5a30*/  @!P2 BRA `(.L_x_93) ;  /* 0x000000000004a947 */ /* 0x000fea0003800000 */
[----:B------:R-:W-:Y:S01]  /*5a40*/  BPT.TRAP 0x1 ;  /* 0x000000040000795c */ /* 0x000fe20000300000 */
.L_x_93:
[----:B------:R-:W3:Y:S02]  /*5a50*/  SYNCS.PHASECHK.TRANS64.TRYWAIT P1, [UR5+0x128], R4 ;  /* 0x00012804ff0075a7 */ /* 0x000ee40008020145 */
[----:B---3--:R-:W-:Y:S05]  /*5a60*/  @!P1 BRA `(.L_x_94) ;  /* 0x0000002000789947 */ /* 0x008fea0003800000 */
.L_x_146:
[----:B------:R-:W-:Y:S04]  /*5a70*/  BSSY B0, `(.L_x_95) ;  /* 0x0000010000007945 */ /* 0x000fe80003800000 */
[----:B------:R-:W-:Y:S05]  /*5a80*/  @!P0 BRA `(.L_x_96) ;  /* 0x0000000000388947 */ /* 0x000fea0003800000 */
[----:B------:R-:W-:Y:S01]  /*5a90*/  R2UR UR20, R7 ;  /* 0x00000000071472ca */ /* 0x000fe200000e0000 */
[----:B------:R-:W-:Y:S02]  /*5aa0*/  UIADD3 UR8, UP0, UR6, 0x3f0, URZ ;  /* 0x000003f006087890 */ /* 0x000fe4000ff1e03f */
[----:B------:R-:W-:Y:S02]  /*5ab0*/  UIADD3 UR18, UR10, 0x20, URZ ;  /* 0x000000200a127890 */ /* 0x000fe4000fffe03f */
[----:B------:R-:W-:Y:S02]  /*5ac0*/  UIADD3 UR16, UR5, 0x1200, URZ ;  /* 0x0000120005107890 */ /* 0x000fe4000fffe03f */
[----:B------:R-:W-:Y:S02]  /*5ad0*/  UIADD3 UR17, UR5, 0x118, URZ ;  /* 0x0000011805117890 */ /* 0x000fe4000fffe03f */
[----:B------:R-:W-:Y:S01]  /*5ae0*/  UIADD3.X UR9, URZ, UR7, URZ, UP0, !UPT ;  /* 0x000000073f097290 */ /* 0x000fe200087fe43f */
[----:B------:R-:W-:Y:S01]  /*5af0*/  UMOV UR26, 0x0 ;  /* 0x00000000001a7882 */ /* 0x000fe20000000000 */
[----:B------:R-:W-:Y:S01]  /*5b00*/  UMOV UR27, 0x10000000 ;  /* 0x10000000001b7882 */ /* 0x000fe20000000000 */
[----:B------:R-:W-:-:S06]  /*5b10*/  UMOV UR19, UR11 ;  /* 0x0000000b00137c82 */ /* 0x000fcc0008000000 */
[----:B------:R3:W-:Y:S02]  /*5b20*/  UTMALDG.3D [UR16], [UR8], desc[UR26] ;  /* 0x00001a10080075b4 */ /* 0x0007e40008011000 */
[----:B---3--:R-:W-:Y:S05]  /*5b30*/  @!P2 BRA `(.L_x_97) ;  /* 0x000000000004a947 */ /* 0x008fea0003800000 */
[----:B------:R-:W-:Y:S01]  /*5b40*/  BPT.TRAP 0x1 ;  /* 0x000000040000795c */ /* 0x000fe20000300000 */
.L_x_97:
[----:B-1----:R-:W1:Y:S02]  /*5b50*/  LDC R4, c[0x0][0x800] ;  /* 0x00020000ff047b82 */ /* 0x002e640000000800 */
[----:B-1----:R3:W-:Y:S02]  /*5b60*/  SYNCS.ARRIVE.TRANS64.RED.A0TR RZ, [UR5+0x118], R4 ;  /* 0x00011804ffff79a7 */ /* 0x0027e40008300405 */
.L_x_96:
[----:B------:R-:W-:Y:S05]  /*5b70*/  BSYNC B0 ;  /* 0x0000000000007941 */ /* 0x000fea0003800000 */
.L_x_95:
[----:B------:R-:W-:Y:S05]  /*5b80*/  @!P2 BRA `(.L_x_98) ;  /* 0x000000000004a947 */ /* 0x000fea0003800000 */
[----:B------:R-:W-:Y:S01]  /*5b90*/  BPT.TRAP 0x1 ;  /* 0x000000040000795c */ /* 0x000fe20000300000 */
.L_x_98:
[----:B------:R-:W-:Y:S01]  /*5ba0*/  IADD3 R16, P0, R16, UR36, RZ ;  /* 0x0000002410107c10 */ /* 0x000fe2000ff1e0ff */
[----:B------:R-:W-:Y:S01]  /*5bb0*/  UIADD3 UR4, UR5, 0x118, URZ ;  /* 0x0000011805047890 */ /* 0x000fe2000fffe03f */
[----:B------:R-:W-:Y:S01]  /*5bc0*/  LOP3.LUT R3, R3, 0x1, RZ, 0x3c, !PT ;  /* 0x0000000103037812 */ /* 0x000fe200078e3cff */
[----:B------:R-:W-:Y:S01]  /*5bd0*/  IMAD.MOV.U32 R21, RZ, RZ, -0x1 ;  /* 0xffffffffff157424 */ /* 0x000fe200078e00ff */
[----:B------:R-:W-:Y:S01]  /*5be0*/  IADD3.X R17, R17, UR40, RZ, P0, !PT ;  /* 0x0000002811117c10 */ /* 0x000fe200087fe4ff */
[----:B------:R-:W-:Y:S01]  /*5bf0*/  UPRMT UR4, UR42, 0x654, UR4 ;  /* 0x000006542a047896 */ /* 0x000fe20008000004 */
[----:B------:R-:W-:Y:S01]  /*5c00*/  ISETP.GE.U32.AND P0, PT, R16, UR22, PT ;  /* 0x0000001610007c0c */ /* 0x000fe2000bf06070 */
[----:B------:R-:W-:Y:S01]  /*5c10*/  IMAD.MOV.U32 R20, RZ, RZ, -0x1 ;  /* 0xffffffffff147424 */ /* 0x000fe200078e00ff */
[----:B-1-3--:R-:W-:Y:S01]  /*5c20*/  PRMT R4, RZ, 0x7610, R4 ;  /* 0x00007610ff047816 */ /* 0x00afe20000000004 */
[----:B------:R-:W-:Y:S01]  /*5c30*/  IMAD.MOV.U32 R7, RZ, RZ, -0x1 ;  /* 0xffffffffff077424 */ /* 0x000fe200078e00ff */
[----:B------:R-:W-:-:S04]  /*5c40*/  ISETP.GE.U32.AND.EX P0, PT, R17, UR23, PT, P0 ;  /* 0x0000001711007c0c */ /* 0x000fc8000bf06100 */
[----:B------:R-:W-:Y:S09]  /*5c50*/  SYNCS.ARRIVE.TRANS64.RED.A1T0 RZ, [UR4], RZ ;  /* 0x000000ffffff79a7 */ /* 0x000ff20008100404 */
[----:B------:R-:W-:Y:S05]  /*5c60*/  @P0 BRA `(.L_x_99) ;  /* 0x0000000400580947 */ /* 0x000fea0003800000 */
[----:B------:R-:W1:Y:S01]  /*5c70*/  S2R R18, SR_CTAID.X ;  /* 0x0000000000127919 */ /* 0x000e620000002500 */
[----:B------:R-:W3:Y:S01]  /*5c80*/  LDC.64 R14, c[0x0][0x8d0] ;  /* 0x00023400ff0e7b82 */ /* 0x000ee20000000a00 */
[----:B------:R-:W-:Y:S01]  /*5c90*/  ULDC UR4, c[0x0][0x150] ;  /* 0x0000540000047ab9 */ /* 0x000fe20000000800 */
[----:B------:R-:W-:Y:S01]  /*5ca0*/  IMAD.MOV.U32 R7, RZ, RZ, R16 ;  /* 0x000000ffff077224 */ /* 0x000fe200078e0010 */
[----:B------:R-:W4:Y:S01]  /*5cb0*/  S2R R19, SR_CTAID.Y ;  /* 0x0000000000137919 */ /* 0x000f220000002600 */
[----:B------:R-:W-:-:S04]  /*5cc0*/  IMAD.MOV.U32 R23, RZ, RZ, R17 ;  /* 0x000000ffff177224 */ /* 0x000fc800078e0011 */
[----:B------:R-:W2:Y:S08]  /*5cd0*/  LDC R21, c[0x0][0x144] ;  /* 0x00005100ff157b82 */ /* 0x000eb00000000800 */
[----:B------:R-:W2:Y:S01]  /*5ce0*/  LDC R20, c[0x0][0x8d8] ;  /* 0x00023600ff147b82 */ /* 0x000ea20000000800 */
[----:B---3--:R-:W-:-:S04]  /*5cf0*/  ISETP.NE.U32.AND P0, PT, R14, RZ, PT ;  /* 0x000000ff0e00720c */ /* 0x008fc80003f05070 */
[----:B------:R-:W-:Y:S02]  /*5d00*/  ISETP.NE.AND.EX P0, PT, R15, RZ, PT, P0 ;  /* 0x000000ff0f00720c */ /* 0x000fe40003f05300 */
[----:B-1----:R-:W-:Y:S02]  /*5d10*/  I2FP.F32.U32 R4, R18 ;  /* 0x0000001200047245 */ /* 0x002fe40000201000 */
[----:B----4-:R-:W-:-:S03]  /*5d20*/  I2FP.F32.U32 R22, R19 ;  /* 0x0000001300167245 */ /* 0x010fc60000201000 */
[----:B------:R-:W-:-:S04]  /*5d30*/  FMUL R4, R4, UR4 ;  /* 0x0000000404047c20 */ /* 0x000fc80008400000 */
[----:B------:R1:W3:Y:S02]  /*5d40*/  F2I.U32.TRUNC.NTZ R13, R4 ;  /* 0x00000004000d7305 */ /* 0x0002e4000020f000 */
[----:B--2---:R-:W-:Y:S05]  /*5d50*/  @!P0 BRA `(.L_x_100) ;  /* 0x0000000000308947 */ /* 0x004fea0003800000 */
[----:B------:R-:W2:Y:S02]  /*5d60*/  LDC R5, c[0x0][0x8dc] ;  /* 0x00023700ff057b82 */ /* 0x000ea40000000800 */
[----:B--2---:R-:W-:-:S05]  /*5d70*/  IADD3 R5, P0, R16, R5, RZ ;  /* 0x0000000510057210 */ /* 0x004fca0007f1e0ff */
[----:B------:R-:W-:-:S04]  /*5d80*/  IMAD.X R23, RZ, RZ, R17, P0 ;  /* 0x000000ffff177224 */ /* 0x000fc800000e0611 */
[----:B------:R-:W-:-:S04]  /*5d90*/  IMAD.WIDE.U32 R6, R23, R14, RZ ;  /* 0x0000000e17067225 */ /* 0x000fc800078e00ff */
[----:B------:R-:W-:-:S04]  /*5da0*/  IMAD.WIDE.U32 R6, P0, R5, R15, R6 ;  /* 0x0000000f05067225 */ /* 0x000fc80007800006 */
[----:B-1----:R-:W-:-:S04]  /*5db0*/  IMAD.WIDE.U32 R4, R5, R14, RZ ;  /* 0x0000000e05047225 */ /* 0x002fc800078e00ff */
[----:B------:R-:W-:Y:S01]  /*5dc0*/  IMAD.MOV.U32 R4, RZ, RZ, R7 ;  /* 0x000000ffff047224 */ /* 0x000fe200078e0007 */
[----:B------:R-:W-:Y:S01]  /*5dd0*/  IADD3 RZ, P1, R5, R6, RZ ;  /* 0x0000000605ff7210 */ /* 0x000fe20007f3e0ff */
[----:B------:R-:W-:-:S04]  /*5de0*/  IMAD.X R5, RZ, RZ, RZ, P0 ;  /* 0x000000ffff057224 */ /* 0x000fc800000e06ff */
[----:B------:R-:W-:-:S04]  /*5df0*/  IMAD.WIDE.U32.X R4, R23, R15, R4, P1 ;  /* 0x0000000f17047225 */ /* 0x000fc800008e0404 */
[----:B------:R-:W-:Y:S02]  /*5e00*/  IMAD.MOV.U32 R7, RZ, RZ, R4 ;  /* 0x000000ffff077224 */ /* 0x000fe400078e0004 */
[----:B------:R-:W-:-:S07]  /*5e10*/  IMAD.MOV.U32 R23, RZ, RZ, R5 ;  /* 0x000000ffff177224 */ /* 0x000fce00078e0005 */
.L_x_100:
[----:B------:R-:W-:Y:S01]  /*5e20*/  ULDC UR4, c[0x0][0x154] ;  /* 0x0000550000047ab9 */ /* 0x000fe20000000800 */
[----:B------:R-:W2:Y:S01]  /*5e30*/  LDC R24, c[0x0][0x148] ;  /* 0x00005200ff187b82 */ /* 0x000ea20000000800 */
[----:B------:R-:W-:Y:S01]  /*5e40*/  FMUL R14, R22, UR4 ;  /* 0x00000004160e7c20 */ /* 0x000fe20008400000 */
[----:B------:R-:W-:Y:S01]  /*5e50*/  ISETP.NE.AND P2, PT, R2, 0x1, PT ;  /* 0x000000010200780c */ /* 0x000fe20003f45270 */
[----:B---3--:R-:W-:Y:S01]  /*5e60*/  IMAD.MOV R6, RZ, RZ, -R13 ;  /* 0x000000ffff067224 */ /* 0x008fe200078e0a0d */
[-CC-:B------:R-:W-:Y:S02]  /*5e70*/  SHF.R.U64 R13, R7, R20.reuse, R23.reuse ;  /* 0x00000014070d7219 */ /* 0x180fe40000001217 */
[----:B------:R-:W-:Y:S01]  /*5e80*/  SHF.R.U32.HI R20, RZ, R20, R23 ;  /* 0x00000014ff147219 */ /* 0x000fe20000011617 */
[----:B------:R-:W3:Y:S01]  /*5e90*/  F2I.U32.TRUNC.NTZ R14, R14 ;  /* 0x0000000e000e7305 */ /* 0x000ee2000020f000 */
[----:B-1----:R-:W1:Y:S01]  /*5ea0*/  LDC.64 R4, c[0x0][0x8c8] ;  /* 0x00023200ff047b82 */ /* 0x002e620000000a00 */
[----:B------:R-:W-:Y:S01]  /*5eb0*/  IMAD R18, R21, R6, R18 ;  /* 0x0000000615127224 */ /* 0x000fe200078e0212 */
[----:B------:R-:W-:-:S05]  /*5ec0*/  IADD3 R21, P0, RZ, -R13, RZ ;  /* 0x8000000dff157210 */ /* 0x000fca0007f1e0ff */
[----:B------:R-:W-:Y:S01]  /*5ed0*/  IMAD.X R7, RZ, RZ, ~R20, P0 ;  /* 0x000000ffff077224 */ /* 0x000fe200000e0e14 */
[----:B------:R-:W4:Y:S01]  /*5ee0*/  LDC R22, c[0x0][0x8c0] ;  /* 0x00023000ff167b82 */ /* 0x000f220000000800 */
[----:B---3--:R-:W-:-:S07]  /*5ef0*/  IMAD.MOV R15, RZ, RZ, -R14 ;  /* 0x000000ffff0f7224 */ /* 0x008fce00078e0a0e */
[----:B------:R-:W3:Y:S01]  /*5f00*/  LDC R25, c[0x0][0x8b0] ;  /* 0x00022c00ff197b82 */ /* 0x000ee20000000800 */
[----:B--2---:R-:W-:-:S07]  /*5f10*/  @P2 IMAD R18, R24, R15, R19 ;  /* 0x0000000f18122224 */ /* 0x004fce00078e0213 */
[----:B------:R-:W2:Y:S01]  /*5f20*/  LDC.64 R14, c[0x0][0x8e8] ;  /* 0x00023a00ff0e7b82 */ /* 0x000ea20000000a00 */
[----:B-1----:R-:W-:-:S04]  /*5f30*/  IMAD R6, R7, R4, RZ ;  /* 0x0000000407067224 */ /* 0x002fc800078e02ff */
[C---:B------:R-:W-:Y:S02]  /*5f40*/  IMAD R7, R21.reuse, R5, R6 ;  /* 0x0000000515077224 */ /* 0x040fe400078e0206 */
[----:B------:R-:W-:Y:S01]  /*5f50*/  IMAD.WIDE.U32 R4, R21, R4, R16 ;  /* 0x0000000415047225 */ /* 0x000fe200078e0010 */
[----:B------:R-:W1:Y:S03]  /*5f60*/  LDC R6, c[0x0][0x900] ;  /* 0x00024000ff067b82 */ /* 0x000e660000000800 */
[----:B------:R-:W-:-:S05]  /*5f70*/  IMAD.IADD R5, R5, 0x1, R7 ;  /* 0x0000000105057824 */ /* 0x000fca00078e0207 */
[----:B------:R-:W1:Y:S01]  /*5f80*/  LDC R24, c[0x0][0x8f0] ;  /* 0x00023c00ff187b82 */ /* 0x000e620000000800 */
[-CC-:B----4-:R-:W-:Y:S02]  /*5f90*/  SHF.R.U64 R23, R4, R22.reuse, R5.reuse ;  /* 0x0000001604177219 */ /* 0x190fe40000001205 */
[----:B------:R-:W-:-:S04]  /*5fa0*/  SHF.R.U32.HI R4, RZ, R22, R5 ;  /* 0x00000016ff047219 */ /* 0x000fc80000011605 */
[-CC-:B---3--:R-:W-:Y:S01]  /*5fb0*/  SHF.R.U64 R22, R23, R25.reuse, R4.reuse ;  /* 0x0000001917167219 */ /* 0x188fe20000001204 */
[----:B------:R-:W3:Y:S01]  /*5fc0*/  LDC R20, c[0x0][0x8e0] ;  /* 0x00023800ff147b82 */ /* 0x000ee20000000800 */
[----:B--2---:R-:W-:Y:S02]  /*5fd0*/  ISETP.NE.U32.AND P0, PT, R14, RZ, PT ;  /* 0x000000ff0e00720c */ /* 0x004fe40003f05070 */
[----:B------:R-:W-:Y:S02]  /*5fe0*/  SHF.R.U32.HI R5, RZ, R25, R4 ;  /* 0x00000019ff057219 */ /* 0x000fe40000011604 */
[----:B------:R-:W-:-:S03]  /*5ff0*/  ISETP.NE.AND.EX P0, PT, R15, RZ, PT, P0 ;  /* 0x000000ff0f00720c */ /* 0x000fc60003f05300 */
[----:B------:R-:W2:Y:S01]  /*6000*/  LDC R21, c[0x0][0x8b8] ;  /* 0x00022e00ff157b82 */ /* 0x000ea20000000800 */
[-CC-:B-1----:R-:W-:Y:S02]  /*6010*/  SHF.R.U64 R25, R22, R6.reuse, R5.reuse ;  /* 0x0000000616197219 */ /* 0x182fe40000001205 */
[----:B------:R-:W-:-:S03]  /*6020*/  SHF.R.U32.HI R27, RZ, R6, R5 ;  /* 0x00000006ff1b7219 */ /* 0x000fc60000011605 */
[----:B------:R-:W-:Y:S02]  /*6030*/  IMAD.MOV.U32 R4, RZ, RZ, R25 ;  /* 0x000000ffff047224 */ /* 0x000fe400078e0019 */
[----:B------:R-:W1:Y:S01]  /*6040*/  LDC R19, c[0x0][0x8a8] ;  /* 0x00022a00ff137b82 */ /* 0x000e620000000800 */
[----:B------:R-:W-:Y:S01]  /*6050*/  IMAD.MOV.U32 R5, RZ, RZ, R27 ;  /* 0x000000ffff057224 */ /* 0x000fe200078e001b */
[----:B------:R-:W-:Y:S06]  /*6060*/  @!P0 BRA `(.L_x_101) ;  /* 0x0000000000288947 */ /* 0x000fec0003800000 */
[----:B------:R-:W4:Y:S02]  /*6070*/  LDC R4, c[0x0][0x8f4] ;  /* 0x00023d00ff047b82 */ /* 0x000f240000000800 */
[----:B----4-:R-:W-:-:S05]  /*6080*/  IADD3 R5, P0, R25, R4, RZ ;  /* 0x0000000419057210 */ /* 0x010fca0007f1e0ff */
[----:B------:R-:W-:-:S04]  /*6090*/  IMAD.X R27, RZ, RZ, R27, P0 ;  /* 0x000000ffff1b7224 */ /* 0x000fc800000e061b */
[----:B------:R-:W-:-:S04]  /*60a0*/  IMAD.WIDE.U32 R6, R27, R14, RZ ;  /* 0x0000000e1b067225 */ /* 0x000fc800078e00ff */
[----:B------:R-:W-:-:S04]  /*60b0*/  IMAD.WIDE.U32 R6, P0, R5, R15, R6 ;  /* 0x0000000f05067225 */ /* 0x000fc80007800006 */
[----:B------:R-:W-:-:S04]  /*60c0*/  IMAD.WIDE.U32 R4, R5, R14, RZ ;  /* 0x0000000e05047225 */ /* 0x000fc800078e00ff */
[----:B------:R-:W-:Y:S01]  /*60d0*/  IMAD.MOV.U32 R4, RZ, RZ, R7 ;  /* 0x000000ffff047224 */ /* 0x000fe200078e0007 */
[----:B------:R-:W-:Y:S01]  /*60e0*/  IADD3 RZ, P1, R5, R6, RZ ;  /* 0x0000000605ff7210 */ /* 0x000fe20007f3e0ff */
[----:B------:R-:W-:-:S04]  /*60f0*/  IMAD.X R5, RZ, RZ, RZ, P0 ;  /* 0x000000ffff057224 */ /* 0x000fc800000e06ff */
[----:B------:R-:W-:-:S08]  /*6100*/  IMAD.WIDE.U32.X R4, R27, R15, R4, P1 ;  /* 0x0000000f1b047225 */ /* 0x000fd000008e0404 */
.L_x_101:
[----:B------:R-:W-:Y:S01]  /*6110*/  SHF.R.U64 R5, R4, R24, R5 ;  /* 0x0000001804057219 */ /* 0x000fe20000001205 */
[----:B------:R-:W-:Y:S01]  /*6120*/  IMAD.MOV.U32 R7, RZ, RZ, R13 ;  /* 0x000000ffff077224 */ /* 0x000fe200078e000d */
[----:B------:R-:W-:Y:S02]  /*6130*/  LOP3.LUT R22, R22, R9, RZ, 0xc0, !PT ;  /* 0x0000000916167212 */ /* 0x000fe400078ec0ff */
[----:B------:R-:W-:Y:S01]  /*6140*/  LOP3.LUT R6, R23, R8, RZ, 0xc0, !PT ;  /* 0x0000000817067212 */ /* 0x000fe200078ec0ff */
[----:B------:R-:W-:Y:S02]  /*6150*/  IMAD.MOV R4, RZ, RZ, -R5 ;  /* 0x000000ffff047224 */ /* 0x000fe400078e0a05 */
[----:B------:R-:W-:Y:S02]  /*6160*/  IMAD R22, R5, UR13, R22 ;  /* 0x0000000d05167c24 */ /* 0x000fe4000f8e0216 */
[----:B---3--:R-:W-:Y:S02]  /*6170*/  IMAD R20, R4, R20, R25 ;  /* 0x0000001404147224 */ /* 0x008fe400078e0219 */
[----:B--2---:R-:W-:-:S02]  /*6180*/  IMAD R21, R22, R21, R18 ;  /* 0x0000001516157224 */ /* 0x004fc400078e0212 */
[----:B-1----:R-:W-:Y:S02]  /*6190*/  IMAD R6, R20, R19, R6 ;  /* 0x0000001314067224 */ /* 0x002fe400078e0206 */
[----:B------:R-:W-:-:S03]  /*61a0*/  IMAD.MOV.U32 R4, RZ, RZ, 0x1 ;  /* 0x00000001ff047424 */ /* 0x000fc600078e00ff */
[----:B------:R-:W-:Y:S02]  /*61b0*/  SEL R20, R6, R21, !P2 ;  /* 0x0000001506147207 */ /* 0x000fe40005000000 */
[----:B------:R-:W-:-:S07]  /*61c0*/  SEL R21, R21, R6, !P2 ;  /* 0x0000000615157207 */ /* 0x000fce0005000000 */
.L_x_99:
[----:B------:R-:W-:-:S13]  /*61d0*/  LOP3.LUT P0, RZ, R4, 0xff, RZ, 0xc0, !PT ;  /* 0x000000ff04ff7812 */ /* 0x000fda000780c0ff */
[----:B------:R-:W-:Y:S05]  /*61e0*/  @P0 BRA `(.L_x_102) ;  /* 0xfffffff400280947 */ /* 0x000fea000383ffff */
.L_x_82:
[----:B------:R-:W-:Y:S01]  /*61f0*/  ELECT P0, URZ, PT ;  /* 0x00000000003f782f */ /* 0x000fe20003800000 */
[----:B------:R-:W-:-:S12]  /*6200*/  BSSY B0, `(.L_x_103) ;  /* 0x0000013000007945 */ /* 0x000fd80003800000 */
[----:B------:R-:W-:Y:S05]  /*6210*/  @!P0 BRA `(.L_x_104) ;  /* 0x0000000000448947 */ /* 0x000fea0003800000 */
[----:B------:R-:W-:-:S04]  /*6220*/  LOP3.LUT R0, R0, 0x2, RZ, 0xfc, !PT ;  /* 0x0000000200007812 */ /* 0x000fc800078efcff */
[----:B------:R-:W-:-:S13]  /*6230*/  ISETP.NE.AND P1, PT, R0, 0x3, PT ;  /* 0x000000030000780c */ /* 0x000fda0003f25270 */
[----:B------:R-:W-:Y:S05]  /*6240*/  @!P1 BRA `(.L_x_105) ;  /* 0x0000000000049947 */ /* 0x000fea0003800000 */
[----:B------:R-:W-:Y:S01]  /*6250*/  BPT.TRAP 0x1 ;  /* 0x000000040000795c */ /* 0x000fe20000300000 */
.L_x_105:
[----:B--23--:R-:W-:Y:S01]  /*6260*/  IMAD.U32 R5, RZ, RZ, UR42 ;  /* 0x0000002aff057e24 */ /* 0x00cfe2000f8e00ff */
[----:B------:R-:W-:Y:S02]  /*6270*/  MOV R2, 0x400 ;  /* 0x0000040000027802 */ /* 0x000fe40000000f00 */
[----:B------:R-:W-:Y:S02]  /*6280*/  SHF.L.U32 R0, R3, 0x1f, RZ ;  /* 0x0000001f03007819 */ /* 0x000fe400000006ff */
[----:B------:R-:W-:-:S04]  /*6290*/  LEA R5, R5, R2, 0x18 ;  /* 0x0000000205057211 */ /* 0x000fc800078ec0ff */
[----:B------:R-:W1:Y:S02]  /*62a0*/  SYNCS.PHASECHK.TRANS64.TRYWAIT P0, [R5+URZ+0x120], R0 ;  /* 0x00012000050075a7 */ /* 0x000e64000800017f */
[----:B-1----:R-:W-:Y:S05]  /*62b0*/  @!P0 BRA `(.L_x_106) ;  /* 0x00000018007c8947 */ /* 0x002fea0003800000 */
.L_x_147:
[----:B------:R-:W-:Y:S05]  /*62c0*/  @!P1 BRA `(.L_x_107) ;  /* 0x0000000000049947 */ /* 0x000fea0003800000 */
[----:B------:R-:W-:Y:S01]  /*62d0*/  BPT.TRAP 0x1 ;  /* 0x000000040000795c */ /* 0x000fe20000300000 */
.L_x_107:
[----:B-1----:R-:W-:-:S07]  /*62e0*/  SHF.L.U32 R0, R3, 0x1f, RZ ;  /* 0x0000001f03007819 */ /* 0x002fce00000006ff */
.L_x_108:
[----:B-1----:R1:W2:Y:S02]  /*62f0*/  SYNCS.PHASECHK.TRANS64.TRYWAIT P0, [R5+URZ+0x128], R0 ;  /* 0x00012800050075a7 */ /* 0x0022a4000800017f */
[----:B--2---:R-:W-:Y:S05]  /*6300*/  @!P0 NANOSLEEP.SYNCS 0x989680 ;  /* 0x009896800000895d */ /* 0x004fea0003900000 */
[----:B------:R-:W2:Y:S02]  /*6310*/  @!P0 SYNCS.PHASECHK.TRANS64 P0, [R5+URZ+0x128], R0 ;  /* 0x00012800050085a7 */ /* 0x000ea4000800007f */
[----:B--2---:R-:W-:Y:S05]  /*6320*/  @!P0 BRA `(.L_x_108) ;  /* 0xfffffffc00f08947 */ /* 0x004fea000383ffff */
.L_x_104:
[----:B------:R-:W-:Y:S05]  /*6330*/  BSYNC B0 ;  /* 0x0000000000007941 */ /* 0x000fea0003800000 */
.L_x_103:
[----:B------:R-:W-:Y:S05]  /*6340*/  EXIT ;  /* 0x000000000000794d */ /* 0x000fea0003800000 */
.L_x_77:
[----:B------:R-:W-:Y:S01]  /*6350*/  LOP3.LUT P0, RZ, R11, 0xff, RZ, 0xc0, !PT ;  /* 0x000000ff0bff7812 */ /* 0x000fe2000780c0ff */
[----:B------:R-:W-:Y:S02]  /*6360*/  IMAD.MOV.U32 R0, RZ, RZ, 0x1 ;  /* 0x00000001ff007424 */ /* 0x000fe400078e00ff */
[----:B------:R-:W-:-:S10]  /*6370*/  IMAD.MOV.U32 R12, RZ, RZ, RZ ;  /* 0x000000ffff0c7224 */ /* 0x000fd400078e00ff */
[----:B------:R-:W-:Y:S05]  /*6380*/  @!P0 BRA `(.L_x_109) ;  /* 0x0000000c00148947 */ /* 0x000fea0003800000 */
[----:B------:R-:W1:Y:S01]  /*6390*/  LDC R0, c[0x0][0x28c] ;  /* 0x0000a300ff007b82 */ /* 0x000e620000000800 */
[C---:B------:R-:W-:Y:S01]  /*63a0*/  LOP3.LUT P2, RZ, R18.reuse, 0x7f, RZ, 0xc0, !PT ;  /* 0x0000007f12ff7812 */ /* 0x040fe2000784c0ff */
[----:B------:R-:W-:Y:S01]  /*63b0*/  ULDC UR5, c[0x0][0x900] ;  /* 0x0002400000057ab9 */ /* 0x000fe20000000800 */
[----:B------:R-:W-:Y:S01]  /*63c0*/  LOP3.LUT P0, RZ, R18, 0x1f, RZ, 0xc0, !PT ;  /* 0x0000001f12ff7812 */ /* 0x000fe2000780c0ff */
[----:B------:R-:W-:Y:S01]  /*63d0*/  UMOV UR6, 0xffffffff ;  /* 0xffffffff00067882 */ /* 0x000fe20000000000 */
[----:B------:R-:W-:Y:S01]  /*63e0*/  BSSY B0, `(.L_x_109) ;  /* 0x00000bf000007945 */ /* 0x000fe20003800000 */
[----:B------:R-:W-:Y:S01]  /*63f0*/  USHF.L.U32 UR6, UR6, UR5, URZ ;  /* 0x0000000506067299 */ /* 0x000fe2000800063f */
[----:B------:R-:W-:Y:S01]  /*6400*/  IMAD.MOV.U32 R13, RZ, RZ, 0x1 ;  /* 0x00000001ff0d7424 */ /* 0x000fe200078e00ff */
[----:B------:R-:W-:Y:S01]  /*6410*/  LOP3.LUT R11, R19, 0x2, RZ, 0xfc, !PT ;  /* 0x00000002130b7812 */ /* 0x000fe200078efcff */
[----:B------:R-:W-:Y:S01]  /*6420*/  IMAD.MOV.U32 R12, RZ, RZ, RZ ;  /* 0x000000ffff0c7224 */ /* 0x000fe200078e00ff */
[----:B------:R-:W-:Y:S01]  /*6430*/  PLOP3.LUT P0, PT, P0, P2, PT, 0x8a, 0x0 ;  /* 0x000000000000781c */ /* 0x000fe20000705172 */
[----:B------:R-:W-:Y:S01]  /*6440*/  ULDC UR4, c[0x0][0x8a8] ;  /* 0x00022a0000047ab9 */ /* 0x000fe20000000800 */
[----:B------:R-:W-:-:S02]  /*6450*/  USHF.L.U32 UR17, UR41, UR5, URZ ;  /* 0x0000000529117299 */ /* 0x000fc4000800063f */
[----:B------:R-:W-:Y:S02]  /*6460*/  UIADD3 UR15, UR4, -0x1, URZ ;  /* 0xffffffff040f7890 */ /* 0x000fe4000fffe03f */
[----:B------:R-:W-:Y:S01]  /*6470*/  ULOP3.LUT UR16, URZ, UR6, URZ, 0x33, !UPT ;  /* 0x000000063f107292 */ /* 0x000fe2000f8e333f */
[----:B------:R-:W-:Y:S01]  /*6480*/  ULDC.64 UR20, c[0x0][0x198] ;  /* 0x0000660000147ab9 */ /* 0x000fe20000000a00 */
[----:B-1----:R-:W-:-:S05]  /*6490*/  VIADD R0, R0, 0x3f ;  /* 0x0000003f00007836 */ /* 0x002fca0000000000 */
[----:B------:R-:W-:-:S04]  /*64a0*/  SHF.R.S32.HI R3, RZ, 0x1f, R0 ;  /* 0x0000001fff037819 */ /* 0x000fc80000011400 */
[----:B------:R-:W-:Y:S01]  /*64b0*/  LEA.HI R3, R3, R0, RZ, 0x6 ;  /* 0x0000000003037211 */ /* 0x000fe200078f30ff */
[----:B------:R-:W-:-:S03]  /*64c0*/  IMAD.MOV.U32 R0, RZ, RZ, 0x1 ;  /* 0x00000001ff007424 */ /* 0x000fc600078e00ff */
[----:B------:R-:W-:-:S05]  /*64d0*/  SHF.R.S32.HI R3, RZ, 0x6, R3 ;  /* 0x00000006ff037819 */ /* 0x000fca0000011403 */
[----:B------:R-:W-:-:S07]  /*64e0*/  VIADD R10, R3, 0x1 ;  /* 0x00000001030a7836 */ /* 0x000fce0000000000 */
.L_x_121:
[----:B------:R-:W-:-:S03]  /*64f0*/  UMOV UR4, 0xffffffff ;  /* 0xffffffff00047882 */ /* 0x000fc60000000000 */
[----:B------:R-:W-:Y:S05]  /*6500*/  BRA.DIV UR4, `(.L_x_110) ;  /* 0x0000001604fc7947 */ /* 0x000fea000b800000 */
[----:B------:R-:W-:-:S13]  /*6510*/  ELECT P6, URZ, PT ;  /* 0x00000000003f782f */ /* 0x000fda00038c0000 */
.L_x_150:
[----:B------:R-:W1:Y:S01]  /*6520*/  LDC R4, c[0x0][0x28c] ;  /* 0x0000a300ff047b82 */ /* 0x000e620000000800 */
[----:B------:R-:W-:Y:S01]  /*6530*/  BSSY B1, `(.L_x_111) ;  /* 0x0000037000017945 */ /* 0x000fe20003800000 */
[----:B-1----:R-:W-:-:S13]  /*6540*/  ISETP.LT.OR P6, PT, R4, 0x1, !P6 ;  /* 0x000000010400780c */ /* 0x002fda00077c1670 */
[----:B------:R-:W-:Y:S05]  /*6550*/  @P6 BRA `(.L_x_112) ;  /* 0x0000000000d06947 */ /* 0x000fea0003800000 */
[----:B------:R-:W-:Y:S02]  /*6560*/  IMAD.SHL.U32 R20, R20, 0x40, RZ ;  /* 0x0000004014147824 */ /* 0x000fe400078e00ff */
[----:B------:R-:W-:Y:S02]  /*6570*/  IMAD.SHL.U32 R21, R21, 0x80, RZ ;  /* 0x0000008015157824 */ /* 0x000fe400078e00ff */
[----:B------:R-:W-:Y:S02]  /*6580*/  IMAD.MOV.U32 R14, RZ, RZ, RZ ;  /* 0x000000ffff0e7224 */ /* 0x000fe400078e00ff */
[----:B------:R-:W-:Y:S02]  /*6590*/  IMAD.MOV.U32 R4, RZ, RZ, R10 ;  /* 0x000000ffff047224 */ /* 0x000fe400078e000a */
[----:B------:R-:W-:Y:S02]  /*65a0*/  IMAD.MOV.U32 R5, RZ, RZ, R0 ;  /* 0x000000ffff057224 */ /* 0x000fe400078e0000 */
[----:B------:R-:W-:-:S07]  /*65b0*/  IMAD.MOV.U32 R6, RZ, RZ, R12 ;  /* 0x000000ffff067224 */ /* 0x000fce00078e000c */
.L_x_116:
[----:B------:R-:W1:Y:S01]  /*65c0*/  S2R R9, SR_CgaCtaId ;  /* 0x0000000000097919 */ /* 0x000e620000008800 */
[----:B------:R-:W-:-:S04]  /*65d0*/  MOV R8, 0x400 ;  /* 0x0000040000087802 */ /* 0x000fc80000000f00 */
[----:B-1----:R-:W-:Y:S02]  /*65e0*/  LEA R23, R9, R8, 0x18 ;  /* 0x0000000809177211 */ /* 0x002fe400078ec0ff */
[----:B------:R-:W-:Y:S01]  /*65f0*/  SHF.L.U32 R8, R5, 0x1f, RZ ;  /* 0x0000001f05087819 */ /* 0x000fe200000006ff */
[----:B------:R-:W1:Y:S02]  /*6600*/  @!P2 LDC R9, c[0x0][0x500] ;  /* 0x00014000ff09ab82 */ /* 0x000e640000000800 */
[----:B------:R-:W-:-:S04]  /*6610*/  IMAD R15, R6, 0x8, R23 ;  /* 0x00000008060f7824 */ /* 0x000fc800078e0217 */
[----:B------:R-:W2:Y:S02]  /*6620*/  SYNCS.PHASECHK.TRANS64.TRYWAIT P1, [R15+URZ+0x88], R8 ;  /* 0x000088080f0075a7 */ /* 0x000ea4000802017f */
[----:B--2---:R-:W-:Y:S05]  /*6630*/  @!P1 BRA `(.L_x_113) ;  /* 0x0000001400d09947 */ /* 0x004fea0003800000 */
.L_x_151:
[----:B--2---:R-:W-:Y:S01]  /*6640*/  PRMT R8, R11, 0x9910, RZ ;  /* 0x000099100b087816 */ /* 0x004fe200000000ff */
[----:B-1----:R1:W-:Y:S03]  /*6650*/  @!P2 SYNCS.ARRIVE.TRANS64 RZ, [R15+URZ], R9 ;  /* 0x000000090fffa9a7 */ /* 0x0023e6000800003f */
[----:B------:R-:W-:-:S13]  /*6660*/  ISETP.NE.AND P1, PT, R8, 0x2, PT ;  /* 0x000000020800780c */ /* 0x000fda0003f25270 */
[----:B-1----:R-:W-:Y:S05]  /*6670*/  @P1 BRA `(.L_x_114) ;  /* 0x0000000000041947 */ /* 0x002fea0003800000 */
[----:B------:R-:W-:Y:S01]  /*6680*/  BPT.TRAP 0x1 ;  /* 0x000000040000795c */ /* 0x000fe20000300000 */
.L_x_114:
[----:B------:R-:W-:Y:S05]  /*6690*/  @P0 BRA `(.L_x_115) ;  /* 0x0000000000040947 */ /* 0x000fea0003800000 */
[----:B------:R-:W-:Y:S01]  /*66a0*/  BPT.TRAP 0x1 ;  /* 0x000000040000795c */ /* 0x000fe20000300000 */
.L_x_115:
[C-C-:B------:R-:W-:Y:S01]  /*66b0*/  IMAD R8, R6.reuse, 0x2000, R23.reuse ;  /* 0x0000200006087824 */ /* 0x140fe200078e0217 */
[----:B------:R-:W-:Y:S01]  /*66c0*/  R2UR UR9, R15 ;  /* 0x000000000f0972ca */ /* 0x000fe200000e0000 */
[----:B------:R-:W-:Y:S01]  /*66d0*/  IMAD R23, R6, 0x1000, R23 ;  /* 0x0000100006177824 */ /* 0x000fe200078e0217 */
[----:B------:R-:W-:Y:S01]  /*66e0*/  UIADD3 UR4, UP0, UR20, 0xf0, URZ ;  /* 0x000000f014047890 */ /* 0x000fe2000ff1e03f */
[----:B------:R-:W-:Y:S01]  /*66f0*/  VIADD R4, R4, 0xffffffff ;  /* 0xffffffff04047836 */ /* 0x000fe20000000000 */
[----:B------:R-:W-:Y:S01]  /*6700*/  R2UR UR5, R8 ;  /* 0x00000000080572ca */ /* 0x000fe200000e0000 */
[----:B------:R-:W-:Y:S01]  /*6710*/  UIADD3 UR22, UP1, UR20, 0x1f0, URZ ;  /* 0x000001f014167890 */ /* 0x000fe2000ff3e03f */
[----:B------:R-:W-:Y:S01]  /*6720*/  R2UR UR8, R23 ;  /* 0x00000000170872ca */ /* 0x000fe200000e0000 */
[----:B------:R-:W-:Y:S01]  /*6730*/  VIADD R6, R6, 0x1 ;  /* 0x0000000106067836 */ /* 0x000fe20000000000 */
[----:B------:R-:W-:Y:S01]  /*6740*/  R2UR UR11, R21 ;  /* 0x00000000150b72ca */ /* 0x000fe200000e0000 */
[----:B------:R-:W-:Y:S01]  /*6750*/  UIADD3.X UR23, URZ, UR21, URZ, UP1, !UPT ;  /* 0x000000153f177290 */ /* 0x000fe20008ffe43f */
[----:B------:R-:W-:Y:S01]  /*6760*/  R2UR UR10, R14 ;  /* 0x000000000e0a72ca */ /* 0x000fe200000e0000 */
[----:B------:R-:W-:Y:S01]  /*6770*/  UMOV UR6, 0x0 ;  /* 0x0000000000067882 */ /* 0x000fe20000000000 */
[----:B------:R-:W-:Y:S01]  /*6780*/  R2UR UR12, R7 ;  /* 0x00000000070c72ca */ /* 0x000fe200000e0000 */
[----:B------:R-:W-:Y:S01]  /*6790*/  UMOV UR7, 0x10000000 ;  /* 0x1000000000077882 */ /* 0x000fe20000000000 */
[----:B------:R-:W-:Y:S01]  /*67a0*/  R2UR UR18, R20 ;  /* 0x00000000141272ca */ /* 0x000fe200000e0000 */
[----:B------:R-:W-:Y:S01]  /*67b0*/  VIADD R14, R14, 0x40 ;  /* 0x000000400e0e7836 */ /* 0x000fe20000000000 */
[----:B------:R-:W-:Y:S01]  /*67c0*/  ISETP.GT.AND P3, PT, R4, 0x1, PT ;  /* 0x000000010400780c */ /* 0x000fe20003f64270 */
[----:B------:R-:W-:Y:S01]  /*67d0*/  UIADD3 UR13, UR5, 0x4300, URZ ;  /* 0x00004300050d7890 */ /* 0x000fe2000fffe03f */
[----:B------:R-:W-:Y:S01]  /*67e0*/  ISETP.NE.AND P1, PT, R6, 0x11, PT ;  /* 0x000000110600780c */ /* 0x000fe20003f25270 */
[----:B------:R-:W-:-:S02]  /*67f0*/  UIADD3.X UR5, URZ, UR21, URZ, UP0, !UPT ;  /* 0x000000153f057290 */ /* 0x000fc400087fe43f */
[----:B------:R-:W-:Y:S01]  /*6800*/  UIADD3 UR14, UR8, 0x26300, URZ ;  /* 0x00026300080e7890 */ /* 0x000fe2000fffe03f */
[----:B------:R-:W-:Y:S02]  /*6810*/  SEL R8, RZ, 0x1, P1 ;  /* 0x00000001ff087807 */ /* 0x000fe40000800000 */
[----:B------:R-:W-:Y:S01]  /*6820*/  UMOV UR8, UR13 ;  /* 0x0000000d00087c82 */ /* 0x000fe20008000000 */
[----:B------:R-:W-:Y:S02]  /*6830*/  SEL R6, R6, RZ, P1 ;  /* 0x000000ff06067207 */ /* 0x000fe40000800000 */
[----:B------:R-:W-:Y:S01]  /*6840*/  LOP3.LUT R5, R5, R8, RZ, 0x3c, !PT ;  /* 0x0000000805057212 */ /* 0x000fe200078e3cff */
[----:B------:R1:W-:Y:S02]  /*6850*/  UTMALDG.3D [UR8], [UR4], desc[UR6] ;  /* 0x00000608040075b4 */ /* 0x0003e40008011000 */
[----:B-1----:R-:W-:Y:S01]  /*6860*/  UMOV UR8, UR14 ;  /* 0x0000000e00087c82 */ /* 0x002fe20008000000 */
[----:B------:R-:W-:-:S02]  /*6870*/  UMOV UR11, UR18 ;  /* 0x00000012000b7c82 */ /* 0x000fc40008000000 */
[----:B------:R1:W-:Y:S02]  /*6880*/  UTMALDG.3D [UR8], [UR22], desc[UR6] ;  /* 0x00000608160075b4 */ /* 0x0003e40008011000 */
[----:B-1----:R-:W-:Y:S05]  /*6890*/  @P3 BRA `(.L_x_116) ;  /* 0xfffffffc00483947 */ /* 0x002fea000383ffff */
.L_x_112:
[----:B------:R-:W-:Y:S05]  /*68a0*/  BSYNC B1 ;  /* 0x0000000000017941 */ /* 0x000fea0003800000 */
.L_x_111:
[----:B------:R-:W-:Y:S01]  /*68b0*/  LOP3.LUT P3, RZ, R13, 0xff, RZ, 0xc0, !PT ;  /* 0x000000ff0dff7812 */ /* 0x000fe2000786c0ff */
[----:B------:R-:W-:Y:S01]  /*68c0*/  IMAD.IADD R12, R3, 0x1, R12 ;  /* 0x00000001030c7824 */ /* 0x000fe200078e020c */
[----:B------:R-:W-:Y:S01]  /*68d0*/  IADD3 R16, P4, R16, UR36, RZ ;  /* 0x0000002410107c10 */ /* 0x000fe2000ff9e0ff */
[----:B------:R-:W-:Y:S01]  /*68e0*/  ULDC.64 UR4, c[0x0][0x8f8] ;  /* 0x00023e0000047ab9 */ /* 0x000fe20000000a00 */
[----:B------:R-:W-:Y:S01]  /*68f0*/  BSSY B1, `(.L_x_117) ;  /* 0x000006b000017945 */ /* 0x000fe20003800000 */
[----:B------:R-:W-:Y:S01]  /*6900*/  IMAD.MOV.U32 R21, RZ, RZ, -0x1 ;  /* 0xffffffffff157424 */ /* 0x000fe200078e00ff */
[----:B------:R-:W-:Y:S01]  /*6910*/  ISETP.GT.U32.AND P1, PT, R12, 0x10, PT ;  /* 0x000000100c00780c */ /* 0x000fe20003f24070 */
[----:B------:R-:W-:Y:S01]  /*6920*/  IMAD.MOV.U32 R20, RZ, RZ, -0x1 ;  /* 0xffffffffff147424 */ /* 0x000fe200078e00ff */
[----:B------:R-:W-:Y:S02]  /*6930*/  IADD3.X R17, R17, UR40, RZ, P4, !PT ;  /* 0x0000002811117c10 */ /* 0x000fe4000a7fe4ff */
[----:B------:R-:W-:-:S02]  /*6940*/  ISETP.LT.U32.AND P1, PT, R3, 0x11, P1 ;  /* 0x000000110300780c */ /* 0x000fc40000f21070 */
[----:B------:R-:W-:Y:S01]  /*6950*/  PRMT R13, RZ, 0x7610, R13 ;  /* 0x00007610ff0d7816 */ /* 0x000fe2000000000d */
[----:B------:R-:W1:Y:S01]  /*6960*/  @P3 S2R R5, SR_CgaCtaId ;  /* 0x0000000000053919 */ /* 0x000e620000008800 */
[----:B------:R-:W-:-:S04]  /*6970*/  @P3 MOV R4, 0x400 ;  /* 0x0000040000043802 */ /* 0x000fc80000000f00 */
[----:B-1----:R-:W-:Y:S01]  /*6980*/  @P3 LEA R6, R5, R4, 0x18 ;  /* 0x0000000405063211 */ /* 0x002fe200078ec0ff */
[----:B------:R-:W-:-:S03]  /*6990*/  IMAD.WIDE.U32 R4, R12, -0xf0f0f0f, RZ ;  /* 0xf0f0f0f10c047825 */ /* 0x000fc600078e00ff */
[----:B------:R1:W-:Y:S01]  /*69a0*/  @P3 SYNCS.ARRIVE.TRANS64.A1T0 RZ, [R6+URZ+0x138], RZ ;  /* 0x000138ff06ff39a7 */ /* 0x0003e2000810003f */
[----:B------:R-:W-:Y:S02]  /*69b0*/  ISETP.GE.U32.AND P3, PT, R3, 0x11, PT ;  /* 0x000000110300780c */ /* 0x000fe40003f66070 */
[----:B------:R-:W-:Y:S02]  /*69c0*/  SHF.R.U32.HI R7, RZ, 0x4, R5 ;  /* 0x00000004ff077819 */ /* 0x000fe40000011605 */
[----:B------:R-:W-:Y:S02]  /*69d0*/  SEL R5, RZ, 0x1, !P1 ;  /* 0x00000001ff057807 */ /* 0x000fe40004800000 */
[----:B------:R-:W-:Y:S01]  /*69e0*/  ISETP.GE.U32.AND P1, PT, R16, UR4, PT ;  /* 0x0000000410007c0c */ /* 0x000fe2000bf26070 */
[----:B------:R-:W-:Y:S01]  /*69f0*/  IMAD R12, R7, -0x11, R12 ;  /* 0xffffffef070c7824 */ /* 0x000fe200078e020c */
[----:B------:R-:W-:Y:S02]  /*6a00*/  LOP3.LUT R0, R0, R5, RZ, 0x3c, !PT ;  /* 0x0000000500007212 */ /* 0x000fe400078e3cff */
[----:B------:R-:W-:-:S02]  /*6a10*/  ISETP.GE.U32.AND.EX P1, PT, R17, UR5, PT, P1 ;  /* 0x0000000511007c0c */ /* 0x000fc4000bf26110 */
[----:B------:R-:W-:Y:S02]  /*6a20*/  PRMT R4, RZ, 0x7610, R4 ;  /* 0x00007610ff047816 */ /* 0x000fe40000000004 */
[----:B------:R-:W-:Y:S01]  /*6a30*/  @P3 LOP3.LUT R0, R0, 0x1, R7, 0x78, !PT ;  /* 0x0000000100003812 */ /* 0x000fe200078e7807 */
[----:B------:R-:W-:-:S08]  /*6a40*/  IMAD.MOV.U32 R7, RZ, RZ, -0x1 ;  /* 0xffffffffff077424 */ /* 0x000fd000078e00ff */
[----:B-1----:R-:W-:Y:S05]  /*6a50*/  @P1 BRA `(.L_x_118) ;  /* 0x0000000400501947 */ /* 0x002fea0003800000 */
[----:B------:R-:W-:Y:S01]  /*6a60*/  ULDC.64 UR4, c[0x0][0x8d0] ;  /* 0x0002340000047ab9 */ /* 0x000fe20000000a00 */
[----:B------:R-:W1:Y:S01]  /*6a70*/  S2R R15, SR_CTAID.X ;  /* 0x00000000000f7919 */ /* 0x000e620000002500 */
[----:B------:R-:W-:Y:S01]  /*6a80*/  ISETP.NE.U32.AND P1, PT, RZ, UR4, PT ;  /* 0x00000004ff007c0c */ /* 0x000fe2000bf25070 */
[----:B------:R-:W-:Y:S01]  /*6a90*/  ULDC UR7, c[0x0][0x8d8] ;  /* 0x0002360000077ab9 */ /* 0x000fe20000000800 */
[----:B------:R-:W-:Y:S01]  /*6aa0*/  IMAD.MOV.U32 R4, RZ, RZ, R16 ;  /* 0x000000ffff047224 */ /* 0x000fe200078e0010 */
[----:B------:R-:W2:Y:S01]  /*6ab0*/  S2R R14, SR_CTAID.Y ;  /* 0x00000000000e7919 */ /* 0x000ea20000002600 */
[----:B------:R-:W-:Y:S01]  /*6ac0*/  ISETP.NE.AND.EX P1, PT, RZ, UR5, PT, P1 ;  /* 0x00000005ff007c0c */ /* 0x000fe2000bf25310 */
[----:B------:R-:W-:-:S12]  /*6ad0*/  IMAD.MOV.U32 R5, RZ, RZ, R17 ;  /* 0x000000ffff057224 */ /* 0x000fd800078e0011 */
[----:B------:R-:W-:Y:S05]  /*6ae0*/  @!P1 BRA `(.L_x_119) ;  /* 0x0000000000289947 */ /* 0x000fea0003800000 */
[----:B------:R-:W-:Y:S02]  /*6af0*/  ULDC UR6, c[0x0][0x8dc] ;  /* 0x0002370000067ab9 */ /* 0x000fe40000000800 */
[----:B------:R-:W-:-:S05]  /*6b00*/  IADD3 R9, P1, R16, UR6, RZ ;  /* 0x0000000610097c10 */ /* 0x000fca000ff3e0ff */
[----:B------:R-:W-:-:S04]  /*6b10*/  IMAD.X R21, RZ, RZ, R17, P1 ;  /* 0x000000ffff157224 */ /* 0x000fc800008e0611 */
[----:B------:R-:W-:-:S04]  /*6b20*/  IMAD.WIDE.U32 R6, R21, UR4, RZ ;  /* 0x0000000415067c25 */ /* 0x000fc8000f8e00ff */
[----:B------:R-:W-:-:S04]  /*6b30*/  IMAD.WIDE.U32 R6, P1, R9, UR5, R6 ;  /* 0x0000000509067c25 */ /* 0x000fc8000f820006 */
[----:B------:R-:W-:-:S04]  /*6b40*/  IMAD.WIDE.U32 R8, R9, UR4, RZ ;  /* 0x0000000409087c25 */ /* 0x000fc8000f8e00ff */
[----:B------:R-:W-:Y:S01]  /*6b50*/  IMAD.X R5, RZ, RZ, RZ, P1 ;  /* 0x000000ffff057224 */ /* 0x000fe200008e06ff */
[----:B------:R-:W-:Y:S01]  /*6b60*/  IADD3 RZ, P1, R9, R6, RZ ;  /* 0x0000000609ff7210 */ /* 0x000fe20007f3e0ff */
[----:B------:R-:W-:-:S04]  /*6b70*/  IMAD.MOV.U32 R4, RZ, RZ, R7 ;  /* 0x000000ffff047224 */ /* 0x000fc800078e0007 */
[----:B------:R-:W-:-:S08]  /*6b80*/  IMAD.WIDE.U32.X R4, R21, UR5, R4, P1 ;  /* 0x0000000515047c25 */ /* 0x000fd000088e0404 */
.L_x_119:
[--C-:B------:R-:W-:Y:S01]  /*6b90*/  SHF.R.U64 R8, R4, UR7, R5.reuse ;  /* 0x0000000704087c19 */ /* 0x100fe20008001205 */
[----:B------:R-:W-:Y:S01]  /*6ba0*/  ULDC.64 UR4, c[0x0][0x8c8] ;  /* 0x0002320000047ab9 */ /* 0x000fe20000000a00 */
[----:B------:R-:W-:Y:S01]  /*6bb0*/  SHF.R.U32.HI R4, RZ, UR7, R5 ;  /* 0x00000007ff047c19 */ /* 0x000fe20008011605 */
[----:B------:R-:W3:Y:S01]  /*6bc0*/  LDC R24, c[0x0][0x144] ;  /* 0x00005100ff187b82 */ /* 0x000ee20000000800 */
[----:B------:R-:W-:Y:S01]  /*6bd0*/  IADD3 R7, P1, RZ, -R8, RZ ;  /* 0x80000008ff077210 */ /* 0x000fe20007f3e0ff */
[----:B------:R-:W-:Y:S01]  /*6be0*/  ULDC.64 UR8, c[0x0][0x8e8] ;  /* 0x00023a0000087ab9 */ /* 0x000fe20000000a00 */
[----:B-1----:R-:W-:Y:S01]  /*6bf0*/  I2FP.F32.U32 R9, R15 ;  /* 0x0000000f00097245 */ /* 0x002fe20000201000 */
[----:B------:R-:W-:Y:S02]  /*6c00*/  ULDC UR6, c[0x0][0x8b0] ;  /* 0x00022c0000067ab9 */ /* 0x000fe40000000800 */
[----:B------:R-:W-:Y:S01]  /*6c10*/  IMAD.X R4, RZ, RZ, ~R4, P1 ;  /* 0x000000ffff047224 */ /* 0x000fe200008e0e04 */
[----:B------:R-:W-:Y:S01]  /*6c20*/  ISETP.NE.U32.AND P1, PT, RZ, UR8, PT ;  /* 0x00000008ff007c0c */ /* 0x000fe2000bf25070 */
[----:B------:R-:W1:Y:S02]  /*6c30*/  LDC R21, c[0x0][0x148] ;  /* 0x00005200ff157b82 */ /* 0x000e640000000800 */
[----:B------:R-:W-:Y:S01]  /*6c40*/  IMAD R6, R4, UR4, RZ ;  /* 0x0000000404067c24 */ /* 0x000fe2000f8e02ff */
[----:B------:R-:W-:Y:S01]  /*6c50*/  ISETP.NE.AND.EX P1, PT, RZ, UR9, PT, P1 ;  /* 0x00000009ff007c0c */ /* 0x000fe2000bf25310 */
[----:B------:R-:W-:Y:S01]  /*6c60*/  IMAD.WIDE.U32 R4, R7, UR4, R16 ;  /* 0x0000000407047c25 */ /* 0x000fe2000f8e0010 */
[----:B------:R-:W-:-:S03]  /*6c70*/  ULDC UR4, c[0x0][0x150] ;  /* 0x0000540000047ab9 */ /* 0x000fc60000000800 */
[----:B------:R-:W-:Y:S02]  /*6c80*/  IMAD R7, R7, UR5, R6 ;  /* 0x0000000507077c24 */ /* 0x000fe4000f8e0206 */
[----:B------:R-:W-:Y:S01]  /*6c90*/  FMUL R6, R9, UR4 ;  /* 0x0000000409067c20 */ /* 0x000fe20008400000 */
[----:B------:R-:W-:Y:S01]  /*6ca0*/  ULDC UR4, c[0x0][0x8c0] ;  /* 0x0002300000047ab9 */ /* 0x000fe20000000800 */
[----:B------:R-:W-:Y:S01]  /*6cb0*/  ULDC UR5, c[0x0][0x154] ;  /* 0x0000550000057ab9 */ /* 0x000fe20000000800 */
[----:B------:R-:W-:-:S03]  /*6cc0*/  IMAD.IADD R5, R5, 0x1, R7 ;  /* 0x0000000105057824 */ /* 0x000fc600078e0207 */
[----:B------:R-:W4:Y:S02]  /*6cd0*/  F2I.U32.TRUNC.NTZ R6, R6 ;  /* 0x0000000600067305 */ /* 0x000f24000020f000 */
[----:B------:R-:W-:Y:S02]  /*6ce0*/  SHF.R.U64 R9, R4, UR4, R5 ;  /* 0x0000000404097c19 */ /* 0x000fe40008001205 */
[----:B--2---:R-:W-:-:S05]  /*6cf0*/  I2FP.F32.U32 R4, R14 ;  /* 0x0000000e00047245 */ /* 0x004fca0000201000 */
[----:B------:R-:W-:Y:S01]  /*6d00*/  FMUL R22, R4, UR5 ;  /* 0x0000000504167c20 */ /* 0x000fe20008400000 */
[----:B------:R-:W-:Y:S01]  /*6d10*/  SHF.R.U32.HI R4, RZ, UR4, R5 ;  /* 0x00000004ff047c19 */ /* 0x000fe20008011605 */
[----:B------:R-:W-:-:S03]  /*6d20*/  ULDC UR4, c[0x0][0x900] ;  /* 0x0002400000047ab9 */ /* 0x000fc60000000800 */
[--C-:B------:R-:W-:Y:S01]  /*6d30*/  SHF.R.U64 R20, R9, UR6, R4.reuse ;  /* 0x0000000609147c19 */ /* 0x100fe20008001204 */
[----:B------:R-:W2:Y:S01]  /*6d40*/  F2I.U32.TRUNC.NTZ R22, R22 ;  /* 0x0000001600167305 */ /* 0x000ea2000020f000 */
[----:B------:R-:W-:Y:S01]  /*6d50*/  SHF.R.U32.HI R5, RZ, UR6, R4 ;  /* 0x00000006ff057c19 */ /* 0x000fe20008011604 */
[----:B----4-:R-:W-:-:S03]  /*6d60*/  IMAD.MOV R6, RZ, RZ, -R6 ;  /* 0x000000ffff067224 */ /* 0x010fc600078e0a06 */
[----:B------:R-:W-:Y:S01]  /*6d70*/  SHF.R.U64 R18, R20, UR4, R5 ;  /* 0x0000000414127c19 */ /* 0x000fe20008001205 */
[----:B---3--:R-:W-:Y:S01]  /*6d80*/  IMAD R15, R24, R6, R15 ;  /* 0x00000006180f7224 */ /* 0x008fe200078e020f */
[----:B------:R-:W-:-:S03]  /*6d90*/  SHF.R.U32.HI R23, RZ, UR4, R5 ;  /* 0x00000004ff177c19 */ /* 0x000fc60008011605 */
[----:B------:R-:W-:Y:S02]  /*6da0*/  IMAD.MOV.U32 R4, RZ, RZ, R18 ;  /* 0x000000ffff047224 */ /* 0x000fe400078e0012 */
[----:B------:R-:W-:Y:S01]  /*6db0*/  IMAD.MOV.U32 R5, RZ, RZ, R23 ;  /* 0x000000ffff057224 */ /* 0x000fe200078e0017 */
[----:B--2---:R-:W-:Y:S06]  /*6dc0*/  @!P1 BRA `(.L_x_120) ;  /* 0x0000000000289947 */ /* 0x004fec0003800000 */
[----:B------:R-:W-:Y:S02]  /*6dd0*/  ULDC UR4, c[0x0][0x8f4] ;  /* 0x00023d0000047ab9 */ /* 0x000fe40000000800 */
[----:B------:R-:W-:-:S05]  /*6de0*/  IADD3 R5, P1, R18, UR4, RZ ;  /* 0x0000000412057c10 */ /* 0x000fca000ff3e0ff */
[----:B------:R-:W-:-:S04]  /*6df0*/  IMAD.X R23, RZ, RZ, R23, P1 ;  /* 0x000000ffff177224 */ /* 0x000fc800008e0617 */
[----:B------:R-:W-:-:S04]  /*6e00*/  IMAD.WIDE.U32 R6, R23, UR8, RZ ;  /* 0x0000000817067c25 */ /* 0x000fc8000f8e00ff */
[----:B------:R-:W-:-:S04]  /*6e10*/  IMAD.WIDE.U32 R6, P1, R5, UR9, R6 ;  /* 0x0000000905067c25 */ /* 0x000fc8000f820006 */
[----:B------:R-:W-:-:S04]  /*6e20*/  IMAD.WIDE.U32 R4, R5, UR8, RZ ;  /* 0x0000000805047c25 */ /* 0x000fc8000f8e00ff */
[----:B------:R-:W-:Y:S01]  /*6e30*/  IMAD.MOV.U32 R4, RZ, RZ, R7 ;  /* 0x000000ffff047224 */ /* 0x000fe200078e0007 */
[----:B------:R-:W-:Y:S01]  /*6e40*/  IADD3 RZ, P3, R5, R6, RZ ;  /* 0x0000000605ff7210 */ /* 0x000fe20007f7e0ff */
[----:B------:R-:W-:-:S04]  /*6e50*/  IMAD.X R5, RZ, RZ, RZ, P1 ;  /* 0x000000ffff057224 */ /* 0x000fc800008e06ff */
[----:B------:R-:W-:-:S08]  /*6e60*/  IMAD.WIDE.U32.X R4, R23, UR9, R4, P3 ;  /* 0x0000000917047c25 */ /* 0x000fd000098e0404 */
.L_x_120:
[----:B------:R-:W-:Y:S01]  /*6e70*/  ISETP.NE.AND P1, PT, R2, 0x1, PT ;  /* 0x000000010200780c */ /* 0x000fe20003f25270 */
[----:B------:R-:W-:Y:S01]  /*6e80*/  ULDC UR4, c[0x0][0x8f0] ;  /* 0x00023c0000047ab9 */ /* 0x000fe20000000800 */
[----:B------:R-:W-:Y:S01]  /*6e90*/  LOP3.LUT R20, R20, UR16, RZ, 0xc0, !PT ;  /* 0x0000001014147c12 */ /* 0x000fe2000f8ec0ff */
[----:B------:R-:W-:Y:S01]  /*6ea0*/  IMAD.MOV R22, RZ, RZ, -R22 ;  /* 0x000000ffff167224 */ /* 0x000fe200078e0a16 */
[----:B------:R-:W-:Y:S01]  /*6eb0*/  SHF.R.U64 R5, R4, UR4, R5 ;  /* 0x0000000404057c19 */ /* 0x000fe20008001205 */
[----:B------:R-:W-:Y:S01]  /*6ec0*/  ULDC UR4, c[0x0][0x8e0] ;  /* 0x0002380000047ab9 */ /* 0x000fe20000000800 */
[----:B------:R-:W-:Y:S01]  /*6ed0*/  LOP3.LUT R9, R9, UR15, RZ, 0xc0, !PT ;  /* 0x0000000f09097c12 */ /* 0x000fe2000f8ec0ff */
[----:B------:R-:W-:Y:S01]  /*6ee0*/  ULDC UR5, c[0x0][0x8b8] ;  /* 0x00022e0000057ab9 */ /* 0x000fe20000000800 */
[----:B------:R-:W-:Y:S02]  /*6ef0*/  IMAD.MOV.U32 R4, RZ, RZ, 0x1 ;  /* 0x00000001ff047424 */ /* 0x000fe400078e00ff */
[----:B------:R-:W-:-:S02]  /*6f00*/  IMAD.MOV R7, RZ, RZ, -R5 ;  /* 0x000000ffff077224 */ /* 0x000fc400078e0a05 */
[----:B------:R-:W-:Y:S02]  /*6f10*/  IMAD R20, R5, UR17, R20 ;  /* 0x0000001105147c24 */ /* 0x000fe4000f8e0214 */
[----:B-1----:R-:W-:Y:S02]  /*6f20*/  @P1 IMAD R15, R21, R22, R14 ;  /* 0x00000016150f1224 */ /* 0x002fe400078e020e */
[----:B------:R-:W-:Y:S01]  /*6f30*/  IMAD R18, R7, UR4, R18 ;  /* 0x0000000407127c24 */ /* 0x000fe2000f8e0212 */
[----:B------:R-:W-:Y:S01]  /*6f40*/  ULDC UR4, c[0x0][0x8a8] ;  /* 0x00022a0000047ab9 */ /* 0x000fe20000000800 */
[----:B------:R-:W-:Y:S02]  /*6f50*/  IMAD R15, R20, UR5, R15 ;  /* 0x00000005140f7c24 */ /* 0x000fe4000f8e020f */
[----:B------:R-:W-:Y:S02]  /*6f60*/  IMAD R18, R18, UR4, R9 ;  /* 0x0000000412127c24 */ /* 0x000fe4000f8e0209 */
[----:B------:R-:W-:-:S03]  /*6f70*/  IMAD.MOV.U32 R7, RZ, RZ, R8 ;  /* 0x000000ffff077224 */ /* 0x000fc600078e0008 */
[----:B------:R-:W-:Y:S02]  /*6f80*/  SEL R20, R18, R15, !P1 ;  /* 0x0000000f12147207 */ /* 0x000fe40004800000 */
[----:B------:R-:W-:-:S07]  /*6f90*/  SEL R21, R15, R18, !P1 ;  /* 0x000000120f157207 */ /* 0x000fce0004800000 */
.L_x_118:
[----:B------:R-:W-:Y:S05]  /*6fa0*/  BSYNC B1 ;  /* 0x0000000000017941 */ /* 0x000fea0003800000 */
.L_x_117:
[----:B------:R-:W-:-:S13]  /*6fb0*/  LOP3.LUT P1, RZ, R4, 0xff, RZ, 0xc0, !PT ;  /* 0x000000ff04ff7812 */ /* 0x000fda000782c0ff */
[----:B------:R-:W-:Y:S05]  /*6fc0*/  @P1 BRA `(.L_x_121) ;  /* 0xfffffff400481947 */ /* 0x000fea000383ffff */
[----:B------:R-:W-:Y:S05]  /*6fd0*/  BSYNC B0 ;  /* 0x0000000000007941 */ /* 0x000fea0003800000 */
.L_x_109:
[----:B------:R-:W-:-:S03]  /*6fe0*/  UMOV UR4, 0xffffffff ;  /* 0xffffffff00047882 */ /* 0x000fc60000000000 */
[----:B------:R-:W-:Y:S05]  /*6ff0*/  BRA.DIV UR4, `(.L_x_122) ;  /* 0x0000000e04747947 */ /* 0x000fea000b800000 */
[----:B------:R-:W-:-:S13]  /*7000*/  ELECT P6, URZ, PT ;  /* 0x00000000003f782f */ /* 0x000fda00038c0000 */
.L_x_154:
[----:B------:R-:W-:Y:S04]  /*7010*/  BSSY B0, `(.L_x_123) ;  /* 0x00000a0000007945 */ /* 0x000fe80003800000 */
[----:B------:R-:W-:Y:S05]  /*7020*/  @!P6 BRA `(.L_x_124) ;  /* 0x000000080078e947 */ /* 0x000fea0003800000 */
[----:B------:R-:W-:-:S04]  /*7030*/  LOP3.LUT R19, R19, 0x2, RZ, 0xfc, !PT ;  /* 0x0000000213137812 */ /* 0x000fc800078efcff */
[----:B------:R-:W-:-:S13]  /*7040*/  ISETP.NE.AND P0, PT, R19, 0x3, PT ;  /* 0x000000031300780c */ /* 0x000fda0003f05270 */
[----:B------:R-:W-:Y:S05]  /*7050*/  @!P0 BRA `(.L_x_125) ;  /* 0x0000000000048947 */ /* 0x000fea0003800000 */
[----:B------:R-:W-:Y:S01]  /*7060*/  BPT.TRAP 0x1 ;  /* 0x000000040000795c */ /* 0x000fe20000300000 */
.L_x_125:
[----:B------:R-:W1:Y:S01]  /*7070*/  S2R R3, SR_CgaCtaId ;  /* 0x0000000000037919 */ /* 0x000e620000008800 */
[----:B------:R-:W-:-:S04]  /*7080*/  MOV R2, 0x400 ;  /* 0x0000040000027802 */ /* 0x000fc80000000f00 */
[----:B-1----:R-:W-:Y:S02]  /*7090*/  LEA R3, R3, R2, 0x18 ;  /* 0x0000000203037211 */ /* 0x002fe400078ec0ff */
[----:B------:R-:W-:-:S03]  /*70a0*/  SHF.L.U32 R2, R0, 0x1f, RZ ;  /* 0x0000001f00027819 */ /* 0x000fc600000006ff */
[----:B------:R-:W-:-:S04]  /*70b0*/  VIADD R3, R3, 0x88 ;  /* 0x0000008803037836 */ /* 0x000fc80000000000 */
[C---:B------:R-:W-:Y:S02]  /*70c0*/  IMAD R7, R12.reuse, 0x8, R3 ;  /* 0x000000080c077824 */ /* 0x040fe400078e0203 */
[----:B------:R-:W-:Y:S02]  /*70d0*/  VIADD R12, R12, 0x1 ;  /* 0x000000010c0c7836 */ /* 0x000fe40000000000 */
[----:B------:R-:W1:Y:S03]  /*70e0*/  SYNCS.PHASECHK.TRANS64.TRYWAIT P0, [R7+URZ], R2 ;  /* 0x00000002070075a7 */ /* 0x000e66000800017f */
[----:B------:R-:W-:-:S04]  /*70f0*/  ISETP.NE.AND P1, PT, R12, 0x11, PT ;  /* 0x000000110c00780c */ /* 0x000fc80003f25270 */
[----:B------:R-:W-:Y:S02]  /*7100*/  SEL R5, RZ, 0x1, P1 ;  /* 0x00000001ff057807 */ /* 0x000fe40000800000 */
[----:B------:R-:W-:Y:S02]  /*7110*/  SEL R12, R12, RZ, P1 ;  /* 0x000000ff0c0c7207 */ /* 0x000fe40000800000 */
[----:B------:R-:W-:-:S03]  /*7120*/  LOP3.LUT R5, R0, R5, RZ, 0x3c, !PT ;  /* 0x0000000500057212 */ /* 0x000fc600078e3cff */
[----:B------:R-:W-:Y:S01]  /*7130*/  IMAD R9, R12, 0x8, R3 ;  /* 0x000000080c097824 */ /* 0x000fe200078e0203 */
[----:B------:R-:W-:Y:S01]  /*7140*/  SHF.L.U32 R4, R5, 0x1f, RZ ;  /* 0x0000001f05047819 */ /* 0x000fe200000006ff */
[----:B-1----:R-:W-:Y:S06]  /*7150*/  @!P0 BRA `(.L_x_126) ;  /* 0x0000000c003c8947 */ /* 0x002fec0003800000 */
.L_x_155:
[----:B------:R-:W2:Y:S01]  /*7160*/  SYNCS.PHASECHK.TRANS64.TRYWAIT P0, [R9+URZ], R4 ;  /* 0x00000004090075a7 */ /* 0x000ea2000800017f */
[----:B------:R-:W-:-:S05]  /*7170*/  VIADD R0, R12, 0x1 ;  /* 0x000000010c007836 */ /* 0x000fca0000000000 */
[----:B------:R-:W-:-:S04]  /*7180*/  ISETP.NE.AND P1, PT, R0, 0x11, PT ;  /* 0x000000110000780c */ /* 0x000fc80003f25270 */
[----:B-1----:R-:W-:Y:S02]  /*7190*/  SEL R2, RZ, 0x1, P1 ;  /* 0x00000001ff027807 */ /* 0x002fe40000800000 */
[----:B------:R-:W-:Y:S02]  /*71a0*/  SEL R0, R0, RZ, P1 ;  /* 0x000000ff00007207 */ /* 0x000fe40000800000 */
[----:B------:R-:W-:-:S03]  /*71b0*/  LOP3.LUT R7, R5, R2, RZ, 0x3c, !PT ;  /* 0x0000000205077212 */ /* 0x000fc600078e3cff */
[----:B------:R-:W-:Y:S01]  /*71c0*/  IMAD R6, R0, 0x8, R3 ;  /* 0x0000000800067824 */ /* 0x000fe200078e0203 */
[----:B------:R-:W-:Y:S01]  /*71d0*/  SHF.L.U32 R5, R7, 0x1f, RZ ;  /* 0x0000001f07057819 */ /* 0x000fe200000006ff */
[----:B--2---:R-:W-:Y:S06]  /*71e0*/  @!P0 BRA `(.L_x_127) ;  /* 0x0000000c002c8947 */ /* 0x004fec0003800000 */
.L_x_156:
[----:B------:R-:W2:Y:S01]  /*71f0*/  SYNCS.PHASECHK.TRANS64.TRYWAIT P0, [R6+URZ], R5 ;  /* 0x00000005060075a7 */ /* 0x000ea2000800017f */
[----:B------:R-:W-:-:S05]  /*7200*/  VIADD R0, R0, 0x1 ;  /* 0x0000000100007836 */ /* 0x000fca0000000000 */
[----:B------:R-:W-:-:S04]  /*7210*/  ISETP.NE.AND P1, PT, R0, 0x11, PT ;  /* 0x000000110000780c */ /* 0x000fc80003f25270 */
[----:B------:R-:W-:Y:S02]  /*7220*/  SEL R2, RZ, 0x1, P1 ;  /* 0x00000001ff027807 */ /* 0x000fe40000800000 */
[----:B------:R-:W-:Y:S02]  /*7230*/  SEL R0, R0, RZ, P1 ;  /* 0x000000ff00007207 */ /* 0x000fe40000800000 */
[----:B------:R-:W-:-:S03]  /*7240*/  LOP3.LUT R7, R7, R2, RZ, 0x3c, !PT ;  /* 0x0000000207077212 */ /* 0x000fc600078e3cff */
[----:B-1----:R-:W-:Y:S01]  /*7250*/  IMAD R9, R0, 0x8, R3 ;  /* 0x0000000800097824 */ /* 0x002fe200078e0203 */
[----:B------:R-:W-:Y:S01]  /*7260*/  SHF.L.U32 R4, R7, 0x1f, RZ ;  /* 0x0000001f07047819 */ /* 0x000fe200000006ff */
[----:B--2---:R-:W-:Y:S06]  /*7270*/  @!P0 BRA `(.L_x_128) ;  /* 0x0000000c001c8947 */ /* 0x004fec0003800000 */
.L_x_157:
        /* <DEDUP_REMOVED lines=9> */
.L_x_158:
        /* <DEDUP_REMOVED lines=9> */
.L_x_159:
        /* <DEDUP_REMOVED lines=9> */
.L_x_160:
        /* <DEDUP_REMOVED lines=9> */
.L_x_161:
        /* <DEDUP_REMOVED lines=9> */
.L_x_162:
        /* <DEDUP_REMOVED lines=9> */
.L_x_163:
        /* <DEDUP_REMOVED lines=9> */
.L_x_164:
        /* <DEDUP_REMOVED lines=9> */
.L_x_165:
        /* <DEDUP_REMOVED lines=9> */
.L_x_166:
        /* <DEDUP_REMOVED lines=9> */
.L_x_167:
        /* <DEDUP_REMOVED lines=9> */
.L_x_168:
        /* <DEDUP_REMOVED lines=9> */
.L_x_169:
[----:B------:R-:W2:Y:S01]  /*7940*/  SYNCS.PHASECHK.TRANS64.TRYWAIT P0, [R9+URZ], R4 ;  /* 0x00000004090075a7 */ /* 0x000ea2000800017f */
[----:B------:R-:W-:-:S05]  /*7950*/  VIADD R0, R0, 0x1 ;  /* 0x0000000100007836 */ /* 0x000fca0000000000 */
[----:B------:R-:W-:-:S04]  /*7960*/  ISETP.NE.AND P1, PT, R0, 0x11, PT ;  /* 0x000000110000780c */ /* 0x000fc80003f25270 */
[----:B------:R-:W-:Y:S02]  /*7970*/  SEL R2, RZ, 0x1, P1 ;  /* 0x00000001ff027807 */ /* 0x000fe40000800000 */
[----:B------:R-:W-:Y:S02]  /*7980*/  SEL R0, R0, RZ, P1 ;  /* 0x000000ff00007207 */ /* 0x000fe40000800000 */
[----:B------:R-:W-:Y:S01]  /*7990*/  LOP3.LUT R2, R7, R2, RZ, 0x3c, !PT ;  /* 0x0000000207027212 */ /* 0x000fe200078e3cff */
[----:B--2---:R-:W-:Y:S06]  /*79a0*/  @!P0 BRA `(.L_x_141) ;  /* 0x0000000800548947 */ /* 0x004fec0003800000 */
.L_x_170:
[----:B------:R-:W-:Y:S01]  /*79b0*/  IMAD R3, R0, 0x8, R3 ;  /* 0x0000000800037824 */ /* 0x000fe200078e0203 */
[----:B------:R-:W-:-:S07]  /*79c0*/  SHF.L.U32 R0, R2, 0x1f, RZ ;  /* 0x0000001f02007819 */ /* 0x000fce00000006ff */
.L_x_142:
[----:B---3--:R3:W4:Y:S02]  /*79d0*/  SYNCS.PHASECHK.TRANS64.TRYWAIT P0, [R3+URZ], R0 ;  /* 0x00000000030075a7 */ /* 0x008724000800017f */
[----:B----4-:R-:W-:Y:S05]  /*79e0*/  @!P0 NANOSLEEP.SYNCS 0x989680 ;  /* 0x009896800000895d */ /* 0x010fea0003900000 */
[----:B------:R-:W4:Y:S02]  /*79f0*/  @!P0 SYNCS.PHASECHK.TRANS64 P0, [R3+URZ], R0 ;  /* 0x00000000030085a7 */ /* 0x000f24000800007f */
[----:B----4-:R-:W-:Y:S05]  /*7a00*/  @!P0 BRA `(.L_x_142) ;  /* 0xfffffffc00f08947 */ /* 0x010fea000383ffff */
.L_x_124:
[----:B------:R-:W-:Y:S05]  /*7a10*/  BSYNC B0 ;  /* 0x0000000000007941 */ /* 0x000fea0003800000 */
.L_x_123:
[----:B------:R-:W-:Y:S05]  /*7a20*/  EXIT ;  /* 0x000000000000794d */ /* 0x000fea0003800000 */
.L_x_20:
[----:B--2---:R-:W-:-:S04]  /*7a30*/  IMAD.U32 R3, RZ, RZ, UR5 ;  /* 0x00000005ff037e24 */ /* 0x004fc8000f8e00ff */
[----:B------:R2:W3:Y:S03]  /*7a40*/  SYNCS.PHASECHK.TRANS64.TRYWAIT P0, [R3+URZ], R0 ;  /* 0x00000000030075a7 */ /* 0x0004e6000800017f */
[----:B---3--:R-:W-:Y:S05]  /*7a50*/  @!P0 NANOSLEEP.SYNCS 0x989680 ;  /* 0x009896800000895d */ /* 0x008fea0003900000 */
[----:B------:R-:W3:Y:S02]  /*7a60*/  @!P0 SYNCS.PHASECHK.TRANS64 P0, [R3+URZ], R0 ;  /* 0x00000000030085a7 */ /* 0x000ee4000800007f */
[----:B---3--:R-:W-:Y:S05]  /*7a70*/  @!P0 BRA `(.L_x_20) ;  /* 0xfffffffc00ec8947 */ /* 0x008fea000383ffff */
[----:B------:R-:W-:Y:S05]  /*7a80*/  BRA `(.L_x_19) ;  /* 0xffffff9c00fc7947 */ /* 0x000fea000383ffff */
.L_x_26:
[----:B--2---:R-:W-:-:S04]  /*7a90*/  IMAD.U32 R4, RZ, RZ, UR8 ;  /* 0x00000008ff047e24 */ /* 0x004fc8000f8e00ff */
[----:B------:R2:W3:Y:S03]  /*7aa0*/  SYNCS.PHASECHK.TRANS64.TRYWAIT P0, [R4+URZ], R3 ;  /* 0x00000003040075a7 */ /* 0x0004e6000800017f */
[----:B---3--:R-:W-:Y:S05]  /*7ab0*/  @!P0 NANOSLEEP.SYNCS 0x989680 ;  /* 0x009896800000895d */ /* 0x008fea0003900000 */
[----:B------:R-:W3:Y:S02]  /*7ac0*/  @!P0 SYNCS.PHASECHK.TRANS64 P0, [R4+URZ], R3 ;  /* 0x00000003040085a7 */ /* 0x000ee4000800007f */
[----:B---3--:R-:W-:Y:S05]  /*7ad0*/  @!P0 BRA `(.L_x_26) ;  /* 0xfffffffc00ec8947 */ /* 0x008fea000383ffff */
[----:B------:R-:W-:Y:S05]  /*7ae0*/  BRA `(.L_x_25) ;  /* 0xffffffa4007c7947 */ /* 0x000fea000383ffff */
.L_x_52:
[----:B-1----:R1:W2:Y:S02]  /*7af0*/  SYNCS.PHASECHK.TRANS64.TRYWAIT P0, [R20+URZ+0x110], R5 ;  /* 0x00011005140075a7 */ /* 0x0022a4000800017f */
[----:B--2---:R-:W-:Y:S05]  /*7b00*/  @!P0 NANOSLEEP.SYNCS 0x989680 ;  /* 0x009896800000895d */ /* 0x004fea0003900000 */
[----:B------:R-:W2:Y:S02]  /*7b10*/  @!P0 SYNCS.PHASECHK.TRANS64 P0, [R20+URZ+0x110], R5 ;  /* 0x00011005140085a7 */ /* 0x000ea4000800007f */
[----:B--2---:R-:W-:Y:S05]  /*7b20*/  @!P0 BRA `(.L_x_52) ;  /* 0xfffffffc00f08947 */ /* 0x004fea000383ffff */
[----:B------:R-:W-:Y:S05]  /*7b30*/  BRA `(.L_x_143) ;  /* 0xffffffb8009c7947 */ /* 0x000fea000383ffff */
.L_x_63:
[----:B-1----:R1:W2:Y:S02]  /*7b40*/  SYNCS.PHASECHK.TRANS64.TRYWAIT P2, [R14+URZ+0x110], R13 ;  /* 0x0001100d0e0075a7 */ /* 0x0022a4000804017f */
[----:B--2---:R-:W-:Y:S05]  /*7b50*/  @!P2 NANOSLEEP.SYNCS 0x989680 ;  /* 0x009896800000a95d */ /* 0x004fea0003900000 */
[----:B------:R-:W2:Y:S02]  /*7b60*/  @!P2 SYNCS.PHASECHK.TRANS64 P2, [R14+URZ+0x110], R13 ;  /* 0x0001100d0e00a5a7 */ /* 0x000ea4000804007f */
[----:B--2---:R-:W-:Y:S05]  /*7b70*/  @!P2 BRA `(.L_x_63) ;  /* 0xfffffffc00f0a947 */ /* 0x004fea000383ffff */
[----:B------:R-:W-:Y:S05]  /*7b80*/  BRA `(.L_x_144) ;  /* 0xffffffc000e87947 */ /* 0x000fea000383ffff */
.L_x_79:
[----:B-1----:R-:W-:-:S04]  /*7b90*/  IMAD.U32 R6, RZ, RZ, UR4 ;  /* 0x00000004ff067e24 */ /* 0x002fc8000f8e00ff */
[----:B------:R1:W2:Y:S03]  /*7ba0*/  SYNCS.PHASECHK.TRANS64.TRYWAIT P0, [R6+URZ+0x138], R3 ;  /* 0x00013803060075a7 */ /* 0x0002a6000800017f */
[----:B--2---:R-:W-:Y:S05]  /*7bb0*/  @!P0 NANOSLEEP.SYNCS 0x989680 ;  /* 0x009896800000895d */ /* 0x004fea0003900000 */
[----:B------:R-:W2:Y:S02]  /*7bc0*/  @!P0 SYNCS.PHASECHK.TRANS64 P0, [R6+URZ+0x138], R3 ;  /* 0x00013803060085a7 */ /* 0x000ea4000800007f */
[----:B--2---:R-:W-:Y:S05]  /*7bd0*/  @!P0 BRA `(.L_x_79) ;  /* 0xfffffffc00ec8947 */ /* 0x004fea000383ffff */
[----:B------:R-:W-:Y:S05]  /*7be0*/  BRA `(.L_x_78) ;  /* 0xffffffd800407947 */ /* 0x000fea000383ffff */
.L_x_88:
[----:B-1----:R-:W-:-:S04]  /*7bf0*/  IMAD.U32 R5, RZ, RZ, UR5 ;  /* 0x00000005ff057e24 */ /* 0x002fc8000f8e00ff */
[----:B------:R1:W2:Y:S03]  /*7c00*/  SYNCS.PHASECHK.TRANS64.TRYWAIT P1, [R5+URZ+0x120], R4 ;  /* 0x00012004050075a7 */ /* 0x0002a6000802017f */
[----:B--2---:R-:W-:Y:S05]  /*7c10*/  @!P1 NANOSLEEP.SYNCS 0x989680 ;  /* 0x009896800000995d */ /* 0x004fea0003900000 */
[----:B------:R-:W2:Y:S02]  /*7c20*/  @!P1 SYNCS.PHASECHK.TRANS64 P1, [R5+URZ+0x120], R4 ;  /* 0x00012004050095a7 */ /* 0x000ea4000802007f */
[----:B--2---:R-:W-:Y:S05]  /*7c30*/  @!P1 BRA `(.L_x_88) ;  /* 0xfffffffc00ec9947 */ /* 0x004fea000383ffff */
[----:B------:R-:W-:Y:S05]  /*7c40*/  BRA `(.L_x_145) ;  /* 0xffffffdc00287947 */ /* 0x000fea000383ffff */
.L_x_94:
[----:B-12---:R-:W-:-:S04]  /*7c50*/  IMAD.U32 R5, RZ, RZ, UR5 ;  /* 0x00000005ff057e24 */ /* 0x006fc8000f8e00ff */
[----:B------:R1:W2:Y:S03]  /*7c60*/  SYNCS.PHASECHK.TRANS64.TRYWAIT P1, [R5+URZ+0x128], R4 ;  /* 0x00012804050075a7 */ /* 0x0002a6000802017f */
[----:B--2---:R-:W-:Y:S05]  /*7c70*/  @!P1 NANOSLEEP.SYNCS 0x989680 ;  /* 0x009896800000995d */ /* 0x004fea0003900000 */
[----:B------:R-:W2:Y:S02]  /*7c80*/  @!P1 SYNCS.PHASECHK.TRANS64 P1, [R5+URZ+0x128], R4 ;  /* 0x00012804050095a7 */ /* 0x000ea4000802007f */
[----:B--2---:R-:W-:Y:S05]  /*7c90*/  @!P1 BRA `(.L_x_94) ;  /* 0xfffffffc00ec9947 */ /* 0x004fea000383ffff */
[----:B------:R-:W-:Y:S05]  /*7ca0*/  BRA `(.L_x_146) ;  /* 0xffffffdc00707947 */ /* 0x000fea000383ffff */
.L_x_106:
[----:B-1----:R1:W2:Y:S02]  /*7cb0*/  SYNCS.PHASECHK.TRANS64.TRYWAIT P0, [R5+URZ+0x120], R0 ;  /* 0x00012000050075a7 */ /* 0x0022a4000800017f */
[----:B--2---:R-:W-:Y:S05]  /*7cc0*/  @!P0 NANOSLEEP.SYNCS 0x989680 ;  /* 0x009896800000895d */ /* 0x004fea0003900000 */
[----:B------:R-:W2:Y:S02]  /*7cd0*/  @!P0 SYNCS.PHASECHK.TRANS64 P0, [R5+URZ+0x120], R0 ;  /* 0x00012000050085a7 */ /* 0x000ea4000800007f */
[----:B--2---:R-:W-:Y:S05]  /*7ce0*/  @!P0 BRA `(.L_x_106) ;  /* 0xfffffffc00f08947 */ /* 0x004fea000383ffff */
[----:B------:R-:W-:Y:S05]  /*7cf0*/  BRA `(.L_x_147) ;  /* 0xffffffe400707947 */ /* 0x000fea000383ffff */
.L_x_110:
[----:B------:R-:W-:Y:S01]  /*7d00*/  BSSY B1, `(.L_x_148) ;  /* 0x0000006000017945 */ /* 0x000fe20003800000 */
[----:B------:R-:W-:-:S07]  /*7d10*/  IMAD.MOV.U32 R15, RZ, RZ, -0x1 ;  /* 0xffffffffff0f7424 */ /* 0x000fce00078e00ff */
[----:B------:R-:W-:Y:S05]  /*7d20*/  WARPSYNC.COLLECTIVE R15, `(.L_x_149) ;  /* 0x000000000f0c7348 */ /* 0x000fea0003c00000 */
[----:B------:R-:W-:Y:S02]  /*7d30*/  ELECT P6, UR62, PT ;  /* 0x00000000003e782f */ /* 0x000fe400038c0000 */
[----:B------:R-:W-:Y:S01]  /*7d40*/  MOV R14, UR62 ;  /* 0x0000003e000e7c02 */ /* 0x000fe20008000f00 */
[----:B------:R-:W-:Y:S10]  /*7d50*/  ENDCOLLECTIVE ;  /* 0x000000000000791b */ /* 0x000ff40003800000 */
.L_x_149:
[----:B------:R-:W-:Y:S05]  /*7d60*/  BSYNC B1 ;  /* 0x0000000000017941 */ /* 0x000fea0003800000 */
.L_x_148:
[----:B------:R-:W-:Y:S05]  /*7d70*/  BRA `(.L_x_150) ;  /* 0xffffffe400e87947 */ /* 0x000fea000383ffff */
.L_x_113:
[----:B--2---:R2:W3:Y:S02]  /*7d80*/  SYNCS.PHASECHK.TRANS64.TRYWAIT P1, [R15+URZ+0x88], R8 ;  /* 0x000088080f0075a7 */ /* 0x0044e4000802017f */
[----:B---3--:R-:W-:Y:S05]  /*7d90*/  @!P1 NANOSLEEP.SYNCS 0x989680 ;  /* 0x009896800000995d */ /* 0x008fea0003900000 */
[----:B------:R-:W3:Y:S02]  /*7da0*/  @!P1 SYNCS.PHASECHK.TRANS64 P1, [R15+URZ+0x88], R8 ;  /* 0x000088080f0095a7 */ /* 0x000ee4000802007f */
[----:B---3--:R-:W-:Y:S05]  /*7db0*/  @!P1 BRA `(.L_x_113) ;  /* 0xfffffffc00f09947 */ /* 0x008fea000383ffff */
[----:B------:R-:W-:Y:S05]  /*7dc0*/  BRA `(.L_x_151) ;  /* 0xffffffe8001c7947 */ /* 0x000fea000383ffff */
.L_x_122:
[----:B------:R-:W-:Y:S01]  /*7dd0*/  BSSY B0, `(.L_x_152) ;  /* 0x0000006000007945 */ /* 0x000fe20003800000 */
[----:B------:R-:W-:-:S07]  /*7de0*/  IMAD.MOV.U32 R15, RZ, RZ, -0x1 ;  /* 0xffffffffff0f7424 */ /* 0x000fce00078e00ff */
[----:B------:R-:W-:Y:S05]  /*7df0*/  WARPSYNC.COLLECTIVE R15, `(.L_x_153) ;  /* 0x000000000f0c7348 */ /* 0x000fea0003c00000 */
[----:B------:R-:W-:Y:S02]  /*7e00*/  ELECT P6, UR62, PT ;  /* 0x00000000003e782f */ /* 0x000fe400038c0000 */
[----:B------:R-:W-:Y:S01]  /*7e10*/  MOV R14, UR62 ;  /* 0x0000003e000e7c02 */ /* 0x000fe20008000f00 */
[----:B------:R-:W-:Y:S10]  /*7e20*/  ENDCOLLECTIVE ;  /* 0x000000000000791b */ /* 0x000ff40003800000 */
.L_x_153:
[----:B------:R-:W-:Y:S05]  /*7e30*/  BSYNC B0 ;  /* 0x0000000000007941 */ /* 0x000fea0003800000 */
.L_x_152:
[----:B------:R-:W-:Y:S05]  /*7e40*/  BRA `(.L_x_154) ;  /* 0xfffffff000707947 */ /* 0x000fea000383ffff */
.L_x_126:
[----:B-1----:R1:W2:Y:S02]  /*7e50*/  SYNCS.PHASECHK.TRANS64.TRYWAIT P0, [R7+URZ], R2 ;  /* 0x00000002070075a7 */ /* 0x0022a4000800017f */
[----:B--2---:R-:W-:Y:S05]  /*7e60*/  @!P0 NANOSLEEP.SYNCS 0x989680 ;  /* 0x009896800000895d */ /* 0x004fea0003900000 */
[----:B------:R-:W2:Y:S02]  /*7e70*/  @!P0 SYNCS.PHASECHK.TRANS64 P0, [R7+URZ], R2 ;  /* 0x00000002070085a7 */ /* 0x000ea4000800007f */
[----:B--2---:R-:W-:Y:S05]  /*7e80*/  @!P0 BRA `(.L_x_126) ;  /* 0xfffffffc00f08947 */ /* 0x004fea000383ffff */
[----:B------:R-:W-:Y:S05]  /*7e90*/  BRA `(.L_x_155) ;  /* 0xfffffff000b07947 */ /* 0x000fea000383ffff */
.L_x_127:
[----:B-1----:R1:W2:Y:S02]  /*7ea0*/  SYNCS.PHASECHK.TRANS64.TRYWAIT P0, [R9+URZ], R4 ;  /* 0x00000004090075a7 */ /* 0x0022a4000800017f */
[----:B--2---:R-:W-:Y:S05]  /*7eb0*/  @!P0 NANOSLEEP.SYNCS 0x989680 ;  /* 0x009896800000895d */ /* 0x004fea0003900000 */
[----:B------:R-:W2:Y:S02]  /*7ec0*/  @!P0 SYNCS.PHASECHK.TRANS64 P0, [R9+URZ], R4 ;  /* 0x00000004090085a7 */ /* 0x000ea4000800007f */
[----:B--2---:R-:W-:Y:S05]  /*7ed0*/  @!P0 BRA `(.L_x_127) ;  /* 0xfffffffc00f08947 */ /* 0x004fea000383ffff */
[----:B------:R-:W-:Y:S05]  /*7ee0*/  BRA `(.L_x_156) ;  /* 0xfffffff000c07947 */ /* 0x000fea000383ffff */
.L_x_128:
[----:B-1----:R1:W2:Y:S02]  /*7ef0*/  SYNCS.PHASECHK.TRANS64.TRYWAIT P0, [R6+URZ], R5 ;  /* 0x00000005060075a7 */ /* 0x0022a4000800017f */
[----:B--2---:R-:W-:Y:S05]  /*7f00*/  @!P0 NANOSLEEP.SYNCS 0x989680 ;  /* 0x009896800000895d */ /* 0x004fea0003900000 */
[----:B------:R-:W2:Y:S02]  /*7f10*/  @!P0 SYNCS.PHASECHK.TRANS64 P0, [R6+URZ], R5 ;  /* 0x00000005060085a7 */ /* 0x000ea4000800007f */
[----:B--2---:R-:W-:Y:S05]  /*7f20*/  @!P0 BRA `(.L_x_128) ;  /* 0xfffffffc00f08947 */ /* 0x004fea000383ffff */
[----:B------:R-:W-:Y:S05]  /*7f30*/  BRA `(.L_x_157) ;  /* 0xfffffff000d07947 */ /* 0x000fea000383ffff */
.L_x_129:
[----:B-1----:R1:W2:Y:S02]  /*7f40*/  SYNCS.PHASECHK.TRANS64.TRYWAIT P0, [R9+URZ], R4 ;  /* 0x00000004090075a7 */ /* 0x0022a4000800017f */
[----:B--2---:R-:W-:Y:S05]  /*7f50*/  @!P0 NANOSLEEP.SYNCS 0x989680 ;  /* 0x009896800000895d */ /* 0x004fea0003900000 */
[----:B------:R-:W2:Y:S02]  /*7f60*/  @!P0 SYNCS.PHASECHK.TRANS64 P0, [R9+URZ], R4 ;  /* 0x00000004090085a7 */ /* 0x000ea4000800007f */
[----:B--2---:R-:W-:Y:S05]  /*7f70*/  @!P0 BRA `(.L_x_129) ;  /* 0xfffffffc00f08947 */ /* 0x004fea000383ffff */
[----:B------:R-:W-:Y:S05]  /*7f80*/  BRA `(.L_x_158) ;  /* 0xfffffff000e07947 */ /* 0x000fea000383ffff */
.L_x_130:
[----:B-1----:R1:W2:Y:S02]  /*7f90*/  SYNCS.PHASECHK.TRANS64.TRYWAIT P0, [R6+URZ], R5 ;  /* 0x00000005060075a7 */ /* 0x0022a4000800017f */
[----:B--2---:R-:W-:Y:S05]  /*7fa0*/  @!P0 NANOSLEEP.SYNCS 0x989680 ;  /* 0x009896800000895d */ /* 0x004fea0003900000 */
[----:B------:R-:W2:Y:S02]  /*7fb0*/  @!P0 SYNCS.PHASECHK.TRANS64 P0, [R6+URZ], R5 ;  /* 0x00000005060085a7 */ /* 0x000ea4000800007f */
[----:B--2---:R-:W-:Y:S05]  /*7fc0*/  @!P0 BRA `(.L_x_130) ;  /* 0xfffffffc00f08947 */ /* 0x004fea000383ffff */
[----:B------:R-:W-:Y:S05]  /*7fd0*/  BRA `(.L_x_159) ;  /* 0xfffffff000f07947 */ /* 0x000fea000383ffff */
.L_x_131:
[----:B-1----:R1:W2:Y:S02]  /*7fe0*/  SYNCS.PHASECHK.TRANS64.TRYWAIT P0, [R9+URZ], R4 ;  /* 0x00000004090075a7 */ /* 0x0022a4000800017f */
[----:B--2---:R-:W-:Y:S05]  /*7ff0*/  @!P0 NANOSLEEP.SYNCS 0x989680 ;  /* 0x009896800000895d */ /* 0x004fea0003900000 */
[----:B------:R-:W2:Y:S02]  /*8000*/  @!P0 SYNCS.PHASECHK.TRANS64 P0, [R9+URZ], R4 ;  /* 0x00000004090085a7 */ /* 0x000ea4000800007f */
[----:B--2---:R-:W-:Y:S05]  /*8010*/  @!P0 BRA `(.L_x_131) ;  /* 0xfffffffc00f08947 */ /* 0x004fea000383ffff */
[----:B------:R-:W-:Y:S05]  /*8020*/  BRA `(.L_x_160) ;  /* 0xfffffff400007947 */ /* 0x000fea000383ffff */
.L_x_132:
[----:B-1----:R1:W2:Y:S02]  /*8030*/  SYNCS.PHASECHK.TRANS64.TRYWAIT P0, [R6+URZ], R5 ;  /* 0x00000005060075a7 */ /* 0x0022a4000800017f */
[----:B--2---:R-:W-:Y:S05]  /*8040*/  @!P0 NANOSLEEP.SYNCS 0x989680 ;  /* 0x009896800000895d */ /* 0x004fea0003900000 */
[----:B------:R-:W2:Y:S02]  /*8050*/  @!P0 SYNCS.PHASECHK.TRANS64 P0, [R6+URZ], R5 ;  /* 0x00000005060085a7 */ /* 0x000ea4000800007f */
[----:B--2---:R-:W-:Y:S05]  /*8060*/  @!P0 BRA `(.L_x_132) ;  /* 0xfffffffc00f08947 */ /* 0x004fea000383ffff */
[----:B------:R-:W-:Y:S05]  /*8070*/  BRA `(.L_x_161) ;  /* 0xfffffff400107947 */ /* 0x000fea000383ffff */
.L_x_133:
[----:B-1----:R1:W2:Y:S02]  /*8080*/  SYNCS.PHASECHK.TRANS64.TRYWAIT P0, [R9+URZ], R4 ;  /* 0x00000004090075a7 */ /* 0x0022a4000800017f */
[----:B--2---:R-:W-:Y:S05]  /*8090*/  @!P0 NANOSLEEP.SYNCS 0x989680 ;  /* 0x009896800000895d */ /* 0x004fea0003900000 */
[----:B------:R-:W2:Y:S02]  /*80a0*/  @!P0 SYNCS.PHASECHK.TRANS64 P0, [R9+URZ], R4 ;  /* 0x00000004090085a7 */ /* 0x000ea4000800007f */
[----:B--2---:R-:W-:Y:S05]  /*80b0*/  @!P0 BRA `(.L_x_133) ;  /* 0xfffffffc00f08947 */ /* 0x004fea000383ffff */
[----:B------:R-:W-:Y:S05]  /*80c0*/  BRA `(.L_x_162) ;  /* 0xfffffff400207947 */ /* 0x000fea000383ffff */
.L_x_134:
[----:B-1----:R1:W2:Y:S02]  /*80d0*/  SYNCS.PHASECHK.TRANS64.TRYWAIT P0, [R6+URZ], R5 ;  /* 0x00000005060075a7 */ /* 0x0022a4000800017f */
[----:B--2---:R-:W-:Y:S05]  /*80e0*/  @!P0 NANOSLEEP.SYNCS 0x989680 ;  /* 0x009896800000895d */ /* 0x004fea0003900000 */
[----:B------:R-:W2:Y:S02]  /*80f0*/  @!P0 SYNCS.PHASECHK.TRANS64 P0, [R6+URZ], R5 ;  /* 0x00000005060085a7 */ /* 0x000ea4000800007f */
[----:B--2---:R-:W-:Y:S05]  /*8100*/  @!P0 BRA `(.L_x_134) ;  /* 0xfffffffc00f08947 */ /* 0x004fea000383ffff */
[----:B------:R-:W-:Y:S05]  /*8110*/  BRA `(.L_x_163) ;  /* 0xfffffff400307947 */ /* 0x000fea000383ffff */
.L_x_135:
[----:B-1----:R1:W2:Y:S02]  /*8120*/  SYNCS.PHASECHK.TRANS64.TRYWAIT P0, [R9+URZ], R4 ;  /* 0x00000004090075a7 */ /* 0x0022a4000800017f */
[----:B--2---:R-:W-:Y:S05]  /*8130*/  @!P0 NANOSLEEP.SYNCS 0x989680 ;  /* 0x009896800000895d */ /* 0x004fea0003900000 */
[----:B------:R-:W2:Y:S02]  /*8140*/  @!P0 SYNCS.PHASECHK.TRANS64 P0, [R9+URZ], R4 ;  /* 0x00000004090085a7 */ /* 0x000ea4000800007f */
[----:B--2---:R-:W-:Y:S05]  /*8150*/  @!P0 BRA `(.L_x_135) ;  /* 0xfffffffc00f08947 */ /* 0x004fea000383ffff */
[----:B------:R-:W-:Y:S05]  /*8160*/  BRA `(.L_x_164) ;  /* 0xfffffff400407947 */ /* 0x000fea000383ffff */
.L_x_136:
[----:B-1----:R1:W2:Y:S02]  /*8170*/  SYNCS.PHASECHK.TRANS64.TRYWAIT P0, [R6+URZ], R5 ;  /* 0x00000005060075a7 */ /* 0x0022a4000800017f */
[----:B--2---:R-:W-:Y:S05]  /*8180*/  @!P0 NANOSLEEP.SYNCS 0x989680 ;  /* 0x009896800000895d */ /* 0x004fea0003900000 */
[----:B------:R-:W2:Y:S02]  /*8190*/  @!P0 SYNCS.PHASECHK.TRANS64 P0, [R6+URZ], R5 ;  /* 0x00000005060085a7 */ /* 0x000ea4000800007f */
[----:B--2---:R-:W-:Y:S05]  /*81a0*/  @!P0 BRA `(.L_x_136) ;  /* 0xfffffffc00f08947 */ /* 0x004fea000383ffff */
[----:B------:R-:W-:Y:S05]  /*81b0*/  BRA `(.L_x_165) ;  /* 0xfffffff400507947 */ /* 0x000fea000383ffff */
.L_x_137:
[----:B-1----:R1:W2:Y:S02]  /*81c0*/  SYNCS.PHASECHK.TRANS64.TRYWAIT P0, [R9+URZ], R4 ;  /* 0x00000004090075a7 */ /* 0x0022a4000800017f */
[----:B--2---:R-:W-:Y:S05]  /*81d0*/  @!P0 NANOSLEEP.SYNCS 0x989680 ;  /* 0x009896800000895d */ /* 0x004fea0003900000 */
[----:B------:R-:W2:Y:S02]  /*81e0*/  @!P0 SYNCS.PHASECHK.TRANS64 P0, [R9+URZ], R4 ;  /* 0x00000004090085a7 */ /* 0x000ea4000800007f */
[----:B--2---:R-:W-:Y:S05]  /*81f0*/  @!P0 BRA `(.L_x_137) ;  /* 0xfffffffc00f08947 */ /* 0x004fea000383ffff */
[----:B------:R-:W-:Y:S05]  /*8200*/  BRA `(.L_x_166) ;  /* 0xfffffff400607947 */ /* 0x000fea000383ffff */
.L_x_138:
[----:B-1----:R1:W2:Y:S02]  /*8210*/  SYNCS.PHASECHK.TRANS64.TRYWAIT P0, [R6+URZ], R5 ;  /* 0x00000005060075a7 */ /* 0x0022a4000800017f */
[----:B--2---:R-:W-:Y:S05]  /*8220*/  @!P0 NANOSLEEP.SYNCS 0x989680 ;  /* 0x009896800000895d */ /* 0x004fea0003900000 */
[----:B------:R-:W2:Y:S02]  /*8230*/  @!P0 SYNCS.PHASECHK.TRANS64 P0, [R6+URZ], R5 ;  /* 0x00000005060085a7 */ /* 0x000ea4000800007f */
[----:B--2---:R-:W-:Y:S05]  /*8240*/  @!P0 BRA `(.L_x_138) ;  /* 0xfffffffc00f08947 */ /* 0x004fea000383ffff */
[----:B------:R-:W-:Y:S05]  /*8250*/  BRA `(.L_x_167) ;  /* 0xfffffff400707947 */ /* 0x000fea000383ffff */
.L_x_139:
[----:B-1----:R1:W2:Y:S02]  /*8260*/  SYNCS.PHASECHK.TRANS64.TRYWAIT P0, [R9+URZ], R4 ;  /* 0x00000004090075a7 */ /* 0x0022a4000800017f */
[----:B--2---:R-:W-:Y:S05]  /*8270*/  @!P0 NANOSLEEP.SYNCS 0x989680 ;  /* 0x009896800000895d */ /* 0x004fea0003900000 */
[----:B------:R-:W2:Y:S02]  /*8280*/  @!P0 SYNCS.PHASECHK.TRANS64 P0, [R9+URZ], R4 ;  /* 0x00000004090085a7 */ /* 0x000ea4000800007f */
[----:B--2---:R-:W-:Y:S05]  /*8290*/  @!P0 BRA `(.L_x_139) ;  /* 0xfffffffc00f08947 */ /* 0x004fea000383ffff */
[----:B------:R-:W-:Y:S05]  /*82a0*/  BRA `(.L_x_168) ;  /* 0xfffffff400807947 */ /* 0x000fea000383ffff */
.L_x_140:
[----:B-1----:R1:W2:Y:S02]  /*82b0*/  SYNCS.PHASECHK.TRANS64.TRYWAIT P0, [R6+URZ], R5 ;  /* 0x00000005060075a7 */ /* 0x0022a4000800017f */
[----:B--2---:R-:W-:Y:S05]  /*82c0*/  @!P0 NANOSLEEP.SYNCS 0x989680 ;  /* 0x009896800000895d */ /* 0x004fea0003900000 */
[----:B------:R-:W2:Y:S02]  /*82d0*/  @!P0 SYNCS.PHASECHK.TRANS64 P0, [R6+URZ], R5 ;  /* 0x00000005060085a7 */ /* 0x000ea4000800007f */
[----:B--2---:R-:W-:Y:S05]  /*82e0*/  @!P0 BRA `(.L_x_140) ;  /* 0xfffffffc00f08947 */ /* 0x004fea000383ffff */
[----:B------:R-:W-:Y:S05]  /*82f0*/  BRA `(.L_x_169) ;  /* 0xfffffff400907947 */ /* 0x000fea000383ffff */
.L_x_141:
[----:B--2---:R2:W3:Y:S02]  /*8300*/  SYNCS.PHASECHK.TRANS64.TRYWAIT P0, [R9+URZ], R4 ;  /* 0x00000004090075a7 */ /* 0x0044e4000800017f */
[----:B---3--:R-:W-:Y:S05]  /*8310*/  @!P0 NANOSLEEP.SYNCS 0x989680 ;  /* 0x009896800000895d */ /* 0x008fea0003900000 */
[----:B------:R-:W3:Y:S02]  /*8320*/  @!P0 SYNCS.PHASECHK.TRANS64 P0, [R9+URZ], R4 ;  /* 0x00000004090085a7 */ /* 0x000ee4000800007f */
[----:B---3--:R-:W-:Y:S05]  /*8330*/  @!P0 BRA `(.L_x_141) ;  /* 0xfffffffc00f08947 */ /* 0x008fea000383ffff */
[----:B------:R-:W-:Y:S05]  /*8340*/  BRA `(.L_x_170) ;  /* 0xfffffff400987947 */ /* 0x000fea000383ffff */
.L_x_171:
[----:B------:R-:W-:-:S00]  /*8350*/  BRA `(.L_x_171) ;  /* 0xfffffffc00fc7947 */ /* 0x000fc0000383ffff */
[----:B------:R-:W-:-:S00]  /*8360*/  NOP ;  /* 0x0000000000007918 */ /* 0x000fc00000000000 */
        /* <DEDUP_REMOVED lines=9> */
.L_x_172:


//--------------------- .nv.global.init           --------------------------
	.section	.nv.global.init,"aw",@progbits
.nv.global.init:
	.type		$str$24,@object
	.size		$str$24,($str$25 - $str$24)
$str$24:
        /*0000*/ 	.byte	0x28, 0x61, 0x64, 0x64, 0x72, 0x65, 0x73, 0x73, 0x20, 0x26, 0x20, 0x6d, 0x61, 0x73, 0x6b, 0x29
        /*0010*/ 	.byte	0x20, 0x3d, 0x3d, 0x20, 0x30, 0x00
	.type		$str$25,@object
	.size		$str$25,(__unnamed_1 - $str$25)
$str$25:
        /*0016*/ 	.byte	0x2f, 0x74, 0x6d, 0x70, 0x2f, 0x63, 0x75, 0x74, 0x6c, 0x61, 0x73, 0x73, 0x5f, 0x73, 0x77, 0x65
        /*0026*/ 	.byte	0x65, 0x70, 0x5f, 0x73, 0x72, 0x63, 0x2f, 0x69, 0x6e, 0x63, 0x6c, 0x75, 0x64, 0x65, 0x2f, 0x63
        /*0036*/ 	.byte	0x75, 0x74, 0x65, 0x2f, 0x70, 0x6f, 0x69, 0x6e, 0x74, 0x65, 0x72, 0x5f, 0x66, 0x6c, 0x61, 0x67
        /*0046*/ 	.byte	0x67, 0x65, 0x64, 0x2e, 0x68, 0x70, 0x70, 0x00
	.type		__unnamed_1,@object
	.size		__unnamed_1,(.L_0 - __unnamed_1)
__unnamed_1:
        /*004e*/ 	.byte	0x61, 0x75, 0x74, 0x6f, 0x20, 0x63, 0x75, 0x74, 0x65, 0x3a, 0x3a, 0x61, 0x73, 0x5f, 0x70, 0x6f
        /* <DEDUP_REMOVED lines=27> */
        /*020e*/ 	.byte	0x3a, 0x43, 0x3c, 0x34, 0x30, 0x39, 0x36, 0x3e, 0x3e, 0x3e, 0x3e, 0x3e, 0x5d, 0x00
.L_0:


//--------------------- .nv.shared._ZN7cutlass13device_kernelINS_4gemm6kernel13GemmUniversalIN4cute5tupleIJiiiiEEENS1_10collective13CollectiveMmaINS1_37MainloopSm90TmaGmmaWarpSpecializedFP8ILi17ENS5_IJNS4_1CILi1EEESB_SB_EEENS1_35KernelTmaWarpSpecializedCooperativeEEENS5_IJNSA_ILi128EEENSA_ILi64EEESG_EEENS_12float_e4m3_tENS5_IJlSB_lEEESI_SJ_NS4_8TiledMMAINS4_8MMA_AtomIJNS4_4SM904GMMA30MMA_64x64x32_F32E4M3E4M3_SS_TNILNSN_7ScaleInE1ELSP_1EEEEEENS4_6LayoutINS5_IJNSA_ILi2EEESB_SB_EEENS5_IJSB_NSA_ILi0EEESV_EEEEENS5_IJNS4_10UnderscoreESY_SY_EEEEENS4_13SM90_TMA_LOADENS4_14ComposedLayoutINS4_7SwizzleILi2ELi4ELi3EEENS4_18smem_ptr_flag_bitsILi8EEENSS_INS5_IJNSA_ILi8EEESG_EEENS5_IJSG_SB_EEEEEEEvNS4_8identityES11_S1B_vS1C_EENS_8epilogue10collective18CollectiveEpilogueINS1E_22Sm90TmaWarpSpecializedILi2ELi2ELi16ELb0ELb0EEEJSH_NS5_IJSF_NSA_ILi32EEEEEESI_SJ_SI_SJ_NS1E_6fusion15FusionCallbacksIS1I_NS1L_17LinCombPerRowBiasISI_fSI_SI_fLi16ELNS_15FloatRoundStyleE2EEESH_S1K_JEEES11_NS12_INS13_ILi1ELi4ELi3EEES16_NSS_INS5_IJS17_S1J_EEENS5_IJS1J_SB_EEEEEEENS4_39AutoVectorizingCopyWithAssumedAlignmentILi128EEENS4_14SM90_TMA_STOREES1V_S1X_NS4_9Copy_AtomIJNS4_17SM90_U32x4_STSM_NENS_6half_tEEEEvEEEvvEEEEvNT_6ParamsE --------------------------
	.section	.nv.shared._ZN7cutlass13device_kernelINS_4gemm6kernel13GemmUniversalIN4cute5tupleIJiiiiEEENS1_10collective13CollectiveMmaINS1_37MainloopSm90TmaGmmaWarpSpecializedFP8ILi17ENS5_IJNS4_1CILi1EEESB_SB_EEENS1_35KernelTmaWarpSpecializedCooperativeEEENS5_IJNSA_ILi128EEENSA_ILi64EEESG_EEENS_12float_e4m3_tENS5_IJlSB_lEEESI_SJ_NS4_8TiledMMAINS4_8MMA_AtomIJNS4_4SM904GMMA30MMA_64x64x32_F32E4M3E4M3_SS_TNILNSN_7ScaleInE1ELSP_1EEEEEENS4_6LayoutINS5_IJNSA_ILi2EEESB_SB_EEENS5_IJSB_NSA_ILi0EEESV_EEEEENS5_IJNS4_10UnderscoreESY_SY_EEEEENS4_13SM90_TMA_LOADENS4_14ComposedLayoutINS4_7SwizzleILi2ELi4ELi3EEENS4_18smem_ptr_flag_bitsILi8EEENSS_INS5_IJNSA_ILi8EEESG_EEENS5_IJSG_SB_EEEEEEEvNS4_8identityES11_S1B_vS1C_EENS_8epilogue10collective18CollectiveEpilogueINS1E_22Sm90TmaWarpSpecializedILi2ELi2ELi16ELb0ELb0EEEJSH_NS5_IJSF_NSA_ILi32EEEEEESI_SJ_SI_SJ_NS1E_6fusion15FusionCallbacksIS1I_NS1L_17LinCombPerRowBiasISI_fSI_SI_fLi16ELNS_15FloatRoundStyleE2EEESH_S1K_JEEES11_NS12_INS13_ILi1ELi4ELi3EEES16_NSS_INS5_IJS17_S1J_EEENS5_IJS1J_SB_EEEEEEENS4_39AutoVectorizingCopyWithAssumedAlignmentILi128EEENS4_14SM90_TMA_STOREES1V_S1X_NS4_9Copy_AtomIJNS4_17SM90_U32x4_STSM_NENS_6half_tEEEEvEEEvvEEEEvNT_6ParamsE,"aw",@nobits
	.sectionflags	@""
	.align	16
	.zero		1024


//--------------------- .nv.shared.reserved.0     --------------------------
	.section	.nv.shared.reserved.0,"aw",@nobits
	.weak		__nv_reservedSMEM_offset_0_alias
	.size		__nv_reservedSMEM_offset_0_alias, 0, 0
	.other		__nv_reservedSMEM_offset_0_alias,@"STO_CUDA_RESERVED_SHARED STV_DEFAULT"
__nv_reservedSMEM_offset_0_alias:
	.zero		0


//--------------------- .nv.global                --------------------------
	.section	.nv.global,"aw",@nobits
.nv.global:
	.type		_ZN39_INTERNAL_c862780b_4_k_cu_06e0d70a_27194cute1_E,@object
	.size		_ZN39_INTERNAL_c862780b_4_k_cu_06e0d70a_27194cute1_E,(_ZN39_INTERNAL_c862780b_4_k_cu_06e0d70a_27194cuda3std3__45__cpo6cbeginE - _ZN39_INTERNAL_c862780b_4_k_cu_06e0d70a_27194cute1_E)
_ZN39_INTERNAL_c862780b_4_k_cu_06e0d70a_27194cute1_E:
	.zero		1
	.type		_ZN39_INTERNAL_c862780b_4_k_cu_06e0d70a_27194cuda3std3__45__cpo6cbeginE,@object
	.size		_ZN39_INTERNAL_c862780b_4_k_cu_06e0d70a_27194cuda3std3__45__cpo6cbeginE,(_ZN39_INTERNAL_c862780b_4_k_cu_06e0d70a_27194cuda3std3__48in_placeE - _ZN39_INTERNAL_c862780b_4_k_cu_06e0d70a_27194cuda3std3__45__cpo6cbeginE)
_ZN39_INTERNAL_c862780b_4_k_cu_06e0d70a_27194cuda3std3__45__cpo6cbeginE:
	.zero		1
	.type		_ZN39_INTERNAL_c862780b_4_k_cu_06e0d70a_27194cuda3std3__48in_placeE,@object
	.size		_ZN39_INTERNAL_c862780b_4_k_cu_06e0d70a_27194cuda3std3__48in_placeE,(_ZN39_INTERNAL_c862780b_4_k_cu_06e0d70a_27194cuda3std6ranges3__45__cpo9iter_moveE - _ZN39_INTERNAL_c862780b_4_k_cu_06e0d70a_27194cuda3std3__48in_placeE)
_ZN39_INTERNAL_c862780b_4_k_cu_06e0d70a_27194cuda3std3__48in_placeE:
	.zero		1
	.type		_ZN39_INTERNAL_c862780b_4_k_cu_06e0d70a_27194cuda3std6ranges3__45__cpo9iter_moveE,@object
	.size		_ZN39_INTERNAL_c862780b_4_k_cu_06e0d70a_27194cuda3std6ranges3__45__cpo9iter_moveE,(_ZN39_INTERNAL_c862780b_4_k_cu_06e0d70a_27194cuda3std3__45__cpo5beginE - _ZN39_INTERNAL_c862780b_4_k_cu_06e0d70a_27194cuda3std6ranges3__45__cpo9iter_moveE)
_ZN39_INTERNAL_c862780b_4_k_cu_06e0d70a_27194cuda3std6ranges3__45__cpo9iter_moveE:
	.zero		1
	.type		_ZN39_INTERNAL_c862780b_4_k_cu_06e0d70a_27194cuda3std3__45__cpo5beginE,@object
	.size		_ZN39_INTERNAL_c862780b_4_k_cu_06e0d70a_27194cuda3std3__45__cpo5beginE,(_ZN39_INTERNAL_c862780b_4_k_cu_06e0d70a_27194cuda3std3__441_GLOBAL__N__c862780b_4_k_cu_06e0d70a_27196ignoreE - _ZN39_INTERNAL_c862780b_4_k_cu_06e0d70a_27194cuda3std3__45__cpo5beginE)
_ZN39_INTERNAL_c862780b_4_k_cu_06e0d70a_27194cuda3std3__45__cpo5beginE:
	.zero		1
	.type		_ZN39_INTERNAL_c862780b_4_k_cu_06e0d70a_27194cuda3std3__441_GLOBAL__N__c862780b_4_k_cu_06e0d70a_27196ignoreE,@object
	.size		_ZN39_INTERNAL_c862780b_4_k_cu_06e0d70a_27194cuda3std3__441_GLOBAL__N__c862780b_4_k_cu_06e0d70a_27196ignoreE,(_ZN39_INTERNAL_c862780b_4_k_cu_06e0d70a_27194cute7productE - _ZN39_INTERNAL_c862780b_4_k_cu_06e0d70a_27194cuda3std3__441_GLOBAL__N__c862780b_4_k_cu_06e0d70a_27196ignoreE)
_ZN39_INTERNAL_c862780b_4_k_cu_06e0d70a_27194cuda3std3__441_GLOBAL__N__c862780b_4_k_cu_06e0d70a_27196ignoreE:
	.zero		1
	.type		_ZN39_INTERNAL_c862780b_4_k_cu_06e0d70a_27194cute7productE,@object
	.size		_ZN39_INTERNAL_c862780b_4_k_cu_06e0d70a_27194cute7productE,(_ZN39_INTERNAL_c862780b_4_k_cu_06e0d70a_27194cuda3std3__45__cpo3endE - _ZN39_INTERNAL_c862780b_4_k_cu_06e0d70a_27194cute7productE)
_ZN39_INTERNAL_c862780b_4_k_cu_06e0d70a_27194cute7productE:
	.zero		1
	.type		_ZN39_INTERNAL_c862780b_4_k_cu_06e0d70a_27194cuda3std3__45__cpo3endE,@object
	.size		_ZN39_INTERNAL_c862780b_4_k_cu_06e0d70a_27194cuda3std3__45__cpo3endE,(_ZN39_INTERNAL_c862780b_4_k_cu_06e0d70a_27194cuda3std3__419piecewise_constructE - _ZN39_INTERNAL_c862780b_4_k_cu_06e0d70a_27194cuda3std3__45__cpo3endE)
_ZN39_INTERNAL_c862780b_4_k_cu_06e0d70a_27194cuda3std3__45__cpo3endE:
	.zero		1
	.type		_ZN39_INTERNAL_c862780b_4_k_cu_06e0d70a_27194cuda3std3__419piecewise_constructE,@object
	.size		_ZN39_INTERNAL_c862780b_4_k_cu_06e0d70a_27194cuda3std3__419piecewise_constructE,(_ZN39_INTERNAL_c862780b_4_k_cu_06e0d70a_27194cuda3std3__45__cpo4cendE - _ZN39_INTERNAL_c862780b_4_k_cu_06e0d70a_27194cuda3std3__419piecewise_constructE)
_ZN39_INTERNAL_c862780b_4_k_cu_06e0d70a_27194cuda3std3__419piecewise_constructE:
	.zero		1
	.type		_ZN39_INTERNAL_c862780b_4_k_cu_06e0d70a_27194cuda3std3__45__cpo4cendE,@object
	.size		_ZN39_INTERNAL_c862780b_4_k_cu_06e0d70a_27194cuda3std3__45__cpo4cendE,(_ZN39_INTERNAL_c862780b_4_k_cu_06e0d70a_27194cuda3std6ranges3__45__cpo4swapE - _ZN39_INTERNAL_c862780b_4_k_cu_06e0d70a_27194cuda3std3__45__cpo4cendE)
_ZN39_INTERNAL_c862780b_4_k_cu_06e0d70a_27194cuda3std3__45__cpo4cendE:
	.zero		1
	.type		_ZN39_INTERNAL_c862780b_4_k_cu_06e0d70a_27194cuda3std6ranges3__45__cpo4swapE,@object
	.size		_ZN39_INTERNAL_c862780b_4_k_cu_06e0d70a_27194cuda3std6ranges3__45__cpo4swapE,(.L_8 - _ZN39_INTERNAL_c862780b_4_k_cu_06e0d70a_27194cuda3std6ranges3__45__cpo4swapE)
_ZN39_INTERNAL_c862780b_4_k_cu_06e0d70a_27194cuda3std6ranges3__45__cpo4swapE:
	.zero		1
.L_8:


//--------------------- .nv.constant0._ZN7cutlass13device_kernelINS_4gemm6kernel13GemmUniversalIN4cute5tupleIJiiiiEEENS1_10collective13CollectiveMmaINS1_37MainloopSm90TmaGmmaWarpSpecializedFP8ILi17ENS5_IJNS4_1CILi1EEESB_SB_EEENS1_35KernelTmaWarpSpecializedCooperativeEEENS5_IJNSA_ILi128EEENSA_ILi64EEESG_EEENS_12float_e4m3_tENS5_IJlSB_lEEESI_SJ_NS4_8TiledMMAINS4_8MMA_AtomIJNS4_4SM904GMMA30MMA_64x64x32_F32E4M3E4M3_SS_TNILNSN_7ScaleInE1ELSP_1EEEEEENS4_6LayoutINS5_IJNSA_ILi2EEESB_SB_EEENS5_IJSB_NSA_ILi0EEESV_EEEEENS5_IJNS4_10UnderscoreESY_SY_EEEEENS4_13SM90_TMA_LOADENS4_14ComposedLayoutINS4_7SwizzleILi2ELi4ELi3EEENS4_18smem_ptr_flag_bitsILi8EEENSS_INS5_IJNSA_ILi8EEESG_EEENS5_IJSG_SB_EEEEEEEvNS4_8identityES11_S1B_vS1C_EENS_8epilogue10collective18CollectiveEpilogueINS1E_22Sm90TmaWarpSpecializedILi2ELi2ELi16ELb0ELb0EEEJSH_NS5_IJSF_NSA_ILi32EEEEEESI_SJ_SI_SJ_NS1E_6fusion15FusionCallbacksIS1I_NS1L_17LinCombPerRowBiasISI_fSI_SI_fLi16ELNS_15FloatRoundStyleE2EEESH_S1K_JEEES11_NS12_INS13_ILi1ELi4ELi3EEES16_NSS_INS5_IJS17_S1J_EEENS5_IJS1J_SB_EEEEEEENS4_39AutoVectorizingCopyWithAssumedAlignmentILi128EEENS4_14SM90_TMA_STOREES1V_S1X_NS4_9Copy_AtomIJNS4_17SM90_U32x4_STSM_NENS_6half_tEEEEvEEEvvEEEEvNT_6ParamsE --------------------------
	.section	.nv.constant0._ZN7cutlass13device_kernelINS_4gemm6kernel13GemmUniversalIN4cute5tupleIJiiiiEEENS1_10collective13CollectiveMmaINS1_37MainloopSm90TmaGmmaWarpSpecializedFP8ILi17ENS5_IJNS4_1CILi1EEESB_SB_EEENS1_35KernelTmaWarpSpecializedCooperativeEEENS5_IJNSA_ILi128EEENSA_ILi64EEESG_EEENS_12float_e4m3_tENS5_IJlSB_lEEESI_SJ_NS4_8TiledMMAINS4_8MMA_AtomIJNS4_4SM904GMMA30MMA_64x64x32_F32E4M3E4M3_SS_TNILNSN_7ScaleInE1ELSP_1EEEEEENS4_6LayoutINS5_IJNSA_ILi2EEESB_SB_EEENS5_IJSB_NSA_ILi0EEESV_EEEEENS5_IJNS4_10UnderscoreESY_SY_EEEEENS4_13SM90_TMA_LOADENS4_14ComposedLayoutINS4_7SwizzleILi2ELi4ELi3EEENS4_18smem_ptr_flag_bitsILi8EEENSS_INS5_IJNSA_ILi8EEESG_EEENS5_IJSG_SB_EEEEEEEvNS4_8identityES11_S1B_vS1C_EENS_8epilogue10collective18CollectiveEpilogueINS1E_22Sm90TmaWarpSpecializedILi2ELi2ELi16ELb0ELb0EEEJSH_NS5_IJSF_NSA_ILi32EEEEEESI_SJ_SI_SJ_NS1E_6fusion15FusionCallbacksIS1I_NS1L_17LinCombPerRowBiasISI_fSI_SI_fLi16ELNS_15FloatRoundStyleE2EEESH_S1K_JEEES11_NS12_INS13_ILi1ELi4ELi3EEES16_NSS_INS5_IJS17_S1J_EEENS5_IJS1J_SB_EEEEEEENS4_39AutoVectorizingCopyWithAssumedAlignmentILi128EEENS4_14SM90_TMA_STOREES1V_S1X_NS4_9Copy_AtomIJNS4_17SM90_U32x4_STSM_NENS_6half_tEEEEvEEEvvEEEEvNT_6ParamsE,"a",@progbits
	.sectionflags	@""
	.align	4
.nv.constant0._ZN7cutlass13device_kernelINS_4gemm6kernel13GemmUniversalIN4cute5tupleIJiiiiEEENS1_10collective13CollectiveMmaINS1_37MainloopSm90TmaGmmaWarpSpecializedFP8ILi17ENS5_IJNS4_1CILi1EEESB_SB_EEENS1_35KernelTmaWarpSpecializedCooperativeEEENS5_IJNSA_ILi128EEENSA_ILi64EEESG_EEENS_12float_e4m3_tENS5_IJlSB_lEEESI_SJ_NS4_8TiledMMAINS4_8MMA_AtomIJNS4_4SM904GMMA30MMA_64x64x32_F32E4M3E4M3_SS_TNILNSN_7ScaleInE1ELSP_1EEEEEENS4_6LayoutINS5_IJNSA_ILi2EEESB_SB_EEENS5_IJSB_NSA_ILi0EEESV_EEEEENS5_IJNS4_10UnderscoreESY_SY_EEEEENS4_13SM90_TMA_LOADENS4_14ComposedLayoutINS4_7SwizzleILi2ELi4ELi3EEENS4_18smem_ptr_flag_bitsILi8EEENSS_INS5_IJNSA_ILi8EEESG_EEENS5_IJSG_SB_EEEEEEEvNS4_8identityES11_S1B_vS1C_EENS_8epilogue10collective18CollectiveEpilogueINS1E_22Sm90TmaWarpSpecializedILi2ELi2ELi16ELb0ELb0EEEJSH_NS5_IJSF_NSA_ILi32EEEEEESI_SJ_SI_SJ_NS1E_6fusion15FusionCallbacksIS1I_NS1L_17LinCombPerRowBiasISI_fSI_SI_fLi16ELNS_15FloatRoundStyleE2EEESH_S1K_JEEES11_NS12_INS13_ILi1ELi4ELi3EEES16_NSS_INS5_IJS17_S1J_EEENS5_IJS1J_SB_EEEEEEENS4_39AutoVectorizingCopyWithAssumedAlignmentILi128EEENS4_14SM90_TMA_STOREES1V_S1X_NS4_9Copy_AtomIJNS4_17SM90_U32x4_STSM_NENS_6half_tEEEEvEEEvvEEEEvNT_6ParamsE:
	.zero		2432


//--------------------- SYMBOLS --------------------------

	.type		.nv.reservedSmem.offset0,@object
	.size		.nv.reservedSmem.offset0,0x4
	.type		__assertfail,@function
